def gluon_wgmma(
    a_ptr,
    b_ptr,
    c_ptr,
    M,
    N,
    K,
    stride_am,
    stride_bk,
    stride_cm,
    BLOCK_M: gl.constexpr,
    BLOCK_N: gl.constexpr,
    BLOCK_K: gl.constexpr,
    DTYPE: gl.constexpr,
    A_LAYOUT: gl.constexpr,
    B_LAYOUT: gl.constexpr,
    C_LAYOUT: gl.constexpr,
    B_SHAPE: gl.constexpr,
    TRANS_B: gl.constexpr,
    NUM_BUFFERS: gl.constexpr,
    NUM_WARPS: gl.constexpr,
):
    a_desc = tma.make_tensor_descriptor(
        a_ptr, [M, K], [stride_am, 1], [BLOCK_M, BLOCK_K], A_LAYOUT
    )
    b_desc = tma.make_tensor_descriptor(
        b_ptr,
        [N, K] if TRANS_B else [K, N],
        [stride_bk, 1],
        B_SHAPE,
        B_LAYOUT,
    )
    c_desc = tma.make_tensor_descriptor(
        c_ptr, [M, N], [stride_cm, 1], [BLOCK_M, BLOCK_N], C_LAYOUT
    )

    a_bufs = gl.allocate_shared_memory(
        DTYPE, [NUM_BUFFERS, BLOCK_M, BLOCK_K], A_LAYOUT
    )
    b_bufs = gl.allocate_shared_memory(DTYPE, [NUM_BUFFERS] + B_SHAPE, B_LAYOUT)

    pid_m = gl.program_id(0)
    pid_n = gl.program_id(1)
    off_m = pid_m * BLOCK_M
    off_n = pid_n * BLOCK_N

    mma_layout: gl.constexpr = pick_wgmma_layout(DTYPE, BLOCK_M, BLOCK_N, NUM_WARPS)
    acc = warpgroup_mma_init(
        gl.zeros((BLOCK_M, BLOCK_N), dtype=gl.float32, layout=mma_layout)
    )

    bars = gl.allocate_shared_memory(
        gl.int64, [NUM_BUFFERS, 1], mbarrier.MBarrierLayout()
    )
    for i in gl.static_range(NUM_BUFFERS):
        mbarrier.init(bars.index(i), count=1)
    idx = 0
    phase = 0

    for k in range(0, K, BLOCK_K):
        a = a_bufs.index(idx)
        b = b_bufs.index(idx)
        bar = bars.index(idx)
        mbarrier.expect(bar, a_desc.block_type.nbytes + b_desc.block_type.nbytes)
        tma.async_copy_global_to_shared(a_desc, [off_m, k], bar, a)
        tma.async_copy_global_to_shared(
            b_desc, [off_n, k] if TRANS_B else [k, off_n], bar, b
        )
        mbarrier.wait(bar, phase=phase)

        if TRANS_B:
            b = b.permute((1, 0))
        acc = warpgroup_mma_wait(num_outstanding=0, deps=(acc,))
        acc = warpgroup_mma(a, b, acc, is_async=True)

        idx += 1
        if idx == NUM_BUFFERS:
            idx = 0
            phase ^= 1

    acc = warpgroup_mma_wait(num_outstanding=0, deps=(acc,))
    for i in gl.static_range(NUM_BUFFERS):
        mbarrier.invalidate(bars.index(i))

    c_smem = gl.allocate_shared_memory(DTYPE, [BLOCK_M, BLOCK_N], C_LAYOUT)
    c_smem.store(acc.to(DTYPE))
    fence_async_shared()
    tma.async_copy_shared_to_global(c_desc, [off_m, off_n], c_smem)
    tma.store_wait(pendings=0)

# config = {"BLOCK_K": 128, "BLOCK_M": 64, "BLOCK_N": 64, "arch": "sm_90", "dtype": "bf16", "num_buffers": 1, "num_warps": 8, "trans_b": 0}
# arch = sm_90


// ===== COMPILED SASS (sm_90a) =====

	.target	sm_90a

	.elftype	@"ET_EXEC"


//--------------------- .note.nv.tkinfo           --------------------------
	.section	.note.nv.tkinfo,"",@"SHT_NOTE"
	.sectionflags	@"SHF_NOTE_NV_TKINFO"
	.tkinfo
        /*0018*/ 	.word	0x00000002
        /*0030*/ 	.string	""
        /*0030*/ 	.string	"ptxas"
        /*0030*/ 	.string	"Cuda compilation tools, release 13.0, V13.0.88"
        /*0030*/ 	.string	"Build cuda_13.0.r13.0/compiler.36424714_0"
        /*0030*/ 	.string	"-v  -suppress-debug-info  -lineinfo  -arch sm_90a "



//--------------------- .note.nv.cuinfo           --------------------------
	.section	.note.nv.cuinfo,"",@"SHT_NOTE"
	.sectionflags	@"SHF_NOTE_NV_CUINFO"
        /*0018*/ 	.short	0x0002
        /*001a*/ 	.short	0x005a
        /*001c*/ 	.short	0x0082
	.zero		2


//--------------------- .nv.info                  --------------------------
	.section	.nv.info,"",@"SHT_CUDA_INFO"
	.align	4


	//----- nvinfo : EIATTR_REGCOUNT
	.align		4
        /*0000*/ 	.byte	0x04, 0x2f
        /*0002*/ 	.short	(.L_1 - .L_0)
	.align		4
.L_0:
        /*0004*/ 	.word	index@(gluon_wgmma)
        /*0008*/ 	.word	0x0000002a


	//----- nvinfo : EIATTR_FRAME_SIZE
	.align		4
.L_1:
        /*000c*/ 	.byte	0x04, 0x11
        /*000e*/ 	.short	(.L_3 - .L_2)
	.align		4
.L_2:
        /*0010*/ 	.word	index@(gluon_wgmma)
        /*0014*/ 	.word	0x00000000


	//----- nvinfo : EIATTR_MIN_STACK_SIZE
	.align		4
.L_3:
        /*0018*/ 	.byte	0x04, 0x12
        /*001a*/ 	.short	(.L_5 - .L_4)
	.align		4
.L_4:
        /*001c*/ 	.word	index@(gluon_wgmma)
        /*0020*/ 	.word	0x00000000
.L_5:


//--------------------- .nv.compat                --------------------------
	.section	.nv.compat,"",@"SHT_CUDA_COMPAT_INFO"
	.align	4
        /*0000*/ 	.byte	0x02, 0x09, 0x01, 0x00, 0x02, 0x02, 0x04, 0x00, 0x02, 0x05, 0x05, 0x00, 0x03, 0x07, 0x01, 0x01
        /*0010*/ 	.byte	0x02, 0x03, 0x03, 0x00, 0x02, 0x06, 0x01, 0x00, 0x04, 0x0b, 0x08, 0x00, 0x00, 0x00, 0x00, 0x00
        /*0020*/ 	.byte	0x00, 0x00, 0x00, 0x00


//--------------------- .nv.info.gluon_wgmma      --------------------------
	.section	.nv.info.gluon_wgmma,"",@"SHT_CUDA_INFO"
	.sectionflags	@""
	.align	4


	//----- nvinfo : EIATTR_CUDA_API_VERSION
	.align		4
        /*0000*/ 	.byte	0x04, 0x37
        /*0002*/ 	.short	(.L_7 - .L_6)
.L_6:
        /*0004*/ 	.word	0x00000082


	//----- nvinfo : EIATTR_KPARAM_INFO
	.align		4
.L_7:
        /*0008*/ 	.byte	0x04, 0x17
        /*000a*/ 	.short	(.L_9 - .L_8)
.L_8:
        /*000c*/ 	.word	0x00000000
        /*0010*/ 	.short	0x000a
        /*0012*/ 	.short	0x0048
        /*0014*/ 	.byte	0x00, 0xf4, 0x21, 0x00


	//----- nvinfo : EIATTR_KPARAM_INFO
	.align		4
.L_9:
        /*0018*/ 	.byte	0x04, 0x17
        /*001a*/ 	.short	(.L_11 - .L_10)
.L_10:
        /*001c*/ 	.word	0x00000000
        /*0020*/ 	.short	0x0009
        /*0022*/ 	.short	0x0040
        /*0024*/ 	.byte	0x00, 0xf4, 0x21, 0x00


	//----- nvinfo : EIATTR_KPARAM_INFO
	.align		4
.L_11:
        /*0028*/ 	.byte	0x04, 0x17
        /*002a*/ 	.short	(.L_13 - .L_12)
.L_12:
        /*002c*/ 	.word	0x00000000
        /*0030*/ 	.short	0x0008
        /*0032*/ 	.short	0x0038
        /*0034*/ 	.byte	0x00, 0xf0, 0x21, 0x00


	//----- nvinfo : EIATTR_KPARAM_INFO
	.align		4
.L_13:
        /*0038*/ 	.byte	0x04, 0x17
        /*003a*/ 	.short	(.L_15 - .L_14)
.L_14:
        /*003c*/ 	.word	0x00000000
        /*0040*/ 	.short	0x0007
        /*0042*/ 	.short	0x0030
        /*0044*/ 	.byte	0x00, 0xf0, 0x21, 0x00


	//----- nvinfo : EIATTR_KPARAM_INFO
	.align		4
.L_15:
        /*0048*/ 	.byte	0x04, 0x17
        /*004a*/ 	.short	(.L_17 - .L_16)
.L_16:
        /*004c*/ 	.word	0x00000000
        /*0050*/ 	.short	0x0006
        /*0052*/ 	.short	0x0028
        /*0054*/ 	.byte	0x00, 0xf0, 0x21, 0x00


	//----- nvinfo : EIATTR_KPARAM_INFO
	.align		4
.L_17:
        /*0058*/ 	.byte	0x04, 0x17
        /*005a*/ 	.short	(.L_19 - .L_18)
.L_18:
        /*005c*/ 	.word	0x00000000
        /*0060*/ 	.short	0x0005
        /*0062*/ 	.short	0x0020
        /*0064*/ 	.byte	0x00, 0xf0, 0x11, 0x00


	//----- nvinfo : EIATTR_KPARAM_INFO
	.align		4
.L_19:
        /*0068*/ 	.byte	0x04, 0x17
        /*006a*/ 	.short	(.L_21 - .L_20)
.L_20:
        /*006c*/ 	.word	0x00000000
        /*0070*/ 	.short	0x0004
        /*0072*/ 	.short	0x001c
        /*0074*/ 	.byte	0x00, 0xf0, 0x11, 0x00


	//----- nvinfo : EIATTR_KPARAM_INFO
	.align		4
.L_21:
        /*0078*/ 	.byte	0x04, 0x17
        /*007a*/ 	.short	(.L_23 - .L_22)
.L_22:
        /*007c*/ 	.word	0x00000000
        /*0080*/ 	.short	0x0003
        /*0082*/ 	.short	0x0018
        /*0084*/ 	.byte	0x00, 0xf0, 0x11, 0x00


	//----- nvinfo : EIATTR_KPARAM_INFO
	.align		4
.L_23:
        /*0088*/ 	.byte	0x04, 0x17
        /*008a*/ 	.short	(.L_25 - .L_24)
.L_24:
        /*008c*/ 	.word	0x00000000
        /*0090*/ 	.short	0x0002
        /*0092*/ 	.short	0x0010
        /*0094*/ 	.byte	0x00, 0xf4, 0x21, 0x00


	//----- nvinfo : EIATTR_KPARAM_INFO
	.align		4
.L_25:
        /*0098*/ 	.byte	0x04, 0x17
        /*009a*/ 	.short	(.L_27 - .L_26)
.L_26:
        /*009c*/ 	.word	0x00000000
        /*00a0*/ 	.short	0x0001
        /*00a2*/ 	.short	0x0008
        /*00a4*/ 	.byte	0x00, 0xf4, 0x21, 0x00


	//----- nvinfo : EIATTR_KPARAM_INFO
	.align		4
.L_27:
        /*00a8*/ 	.byte	0x04, 0x17
        /*00aa*/ 	.short	(.L_29 - .L_28)
.L_28:
        /*00ac*/ 	.word	0x00000000
        /*00b0*/ 	.short	0x0000
        /*00b2*/ 	.short	0x0000
        /*00b4*/ 	.byte	0x00, 0xf4, 0x21, 0x00


	//----- nvinfo : EIATTR_SPARSE_MMA_MASK
	.align		4
.L_29:
        /*00b8*/ 	.byte	0x03, 0x50
        /*00ba*/ 	.short	0x0000


	//----- nvinfo : EIATTR_MAXREG_COUNT
	.align		4
        /*00bc*/ 	.byte	0x03, 0x1b
        /*00be*/ 	.short	0x00ff


	//----- nvinfo : EIATTR_NUM_BARRIERS
	.align		4
        /*00c0*/ 	.byte	0x02, 0x4c
        /*00c2*/ 	.byte	0x01
	.zero		1


	//----- nvinfo : EIATTR_MERCURY_ISA_VERSION
	.align		4
        /*00c4*/ 	.byte	0x03, 0x5f
        /*00c6*/ 	.short	0x0101


	//----- nvinfo : EIATTR_INT_WARP_WIDE_INSTR_OFFSETS
	.align		4
        /*00c8*/ 	.byte	0x04, 0x31
        /*00ca*/ 	.short	(.L_31 - .L_30)


	//   ....[0]....
.L_30:
        /*00cc*/ 	.word	0x000012d0


	//   ....[1]....
        /*00d0*/ 	.word	0x00001360


	//   ....[2]....
        /*00d4*/ 	.word	0x000015d0


	//   ....[3]....
        /*00d8*/ 	.word	0x000015e0


	//   ....[4]....
        /*00dc*/ 	.word	0x000015f0


	//   ....[5]....
        /*00e0*/ 	.word	0x00001690


	//   ....[6]....
        /*00e4*/ 	.word	0x00001d40


	//   ....[7]....
        /*00e8*/ 	.word	0x00001d50


	//----- nvinfo : EIATTR_COOP_GROUP_MASK_REGIDS
	.align		4
.L_31:
        /*00ec*/ 	.byte	0x04, 0x29
        /*00ee*/ 	.short	(.L_33 - .L_32)


	//   ....[0]....
.L_32:
        /*00f0*/ 	.word	0xffffffff


	//   ....[1]....
        /*00f4*/ 	.word	0xffffffff


	//   ....[2]....
        /*00f8*/ 	.word	0xffffffff


	//----- nvinfo : EIATTR_COOP_GROUP_INSTR_OFFSETS
	.align		4
.L_33:
        /*00fc*/ 	.byte	0x04, 0x28
        /*00fe*/ 	.short	(.L_35 - .L_34)


	//   ....[0]....
.L_34:
        /*0100*/ 	.word	0x00000150


	//   ....[1]....
        /*0104*/ 	.word	0x00000720


	//   ....[2]....
        /*0108*/ 	.word	0x00000cd0


	//----- nvinfo : EIATTR_MBARRIER_INSTR_OFFSETS
	.align		4
.L_35:
        /*010c*/ 	.byte	0x04, 0x39
        /*010e*/ 	.short	(.L_37 - .L_36)


	//   ....[0]....
.L_36:
        /*0110*/ 	.word	0x000013a0
        /*0114*/ 	.word	0x000000ff
        /*0118*/ 	.word	0x00008000
        /*011c*/ 	.short	0x0100
        /*011e*/ 	.byte	0x08
	.zero		1


	//   ....[1]....
        /*0120*/ 	.word	0x00001730
        /*0124*/ 	.word	0x000000ff
        /*0128*/ 	.word	0x00008000
        /*012c*/ 	.short	0x010a
        /*012e*/ 	.byte	0x08
	.zero		1


	//   ....[2]....
        /*0130*/ 	.word	0x00001cc0
        /*0134*/ 	.word	0x000000ff
        /*0138*/ 	.word	0x00008000
        /*013c*/ 	.short	0x0108
        /*013e*/ 	.byte	0x08
	.zero		1


	//   ....[3]....
        /*0140*/ 	.word	0x00001de0
        /*0144*/ 	.word	0x000000ff
        /*0148*/ 	.word	0x00008000
        /*014c*/ 	.short	0x010a
        /*014e*/ 	.byte	0x08
	.zero		1


	//----- nvinfo : EIATTR_NUM_MBARRIERS
	.align		4
.L_37:
        /*0150*/ 	.byte	0x03, 0x38
        /*0152*/ 	.short	0x0001


	//----- nvinfo : EIATTR_EXIT_INSTR_OFFSETS
	.align		4
        /*0154*/ 	.byte	0x04, 0x1c
        /*0156*/ 	.short	(.L_39 - .L_38)


	//   ....[0]....
.L_38:
        /*0158*/ 	.word	0x00001dd0


	//----- nvinfo : EIATTR_REQNTID
	.align		4
.L_39:
        /*015c*/ 	.byte	0x04, 0x10
        /*015e*/ 	.short	(.L_41 - .L_40)
.L_40:
        /*0160*/ 	.word	0x00000100
        /*0164*/ 	.word	0x00000001
        /*0168*/ 	.word	0x00000001


	//----- nvinfo : EIATTR_CRS_STACK_SIZE
	.align		4
.L_41:
        /*016c*/ 	.byte	0x04, 0x1e
        /*016e*/ 	.short	(.L_43 - .L_42)
.L_42:
        /*0170*/ 	.word	0x00000000


	//----- nvinfo : EIATTR_CBANK_PARAM_SIZE
	.align		4
.L_43:
        /*0174*/ 	.byte	0x03, 0x19
        /*0176*/ 	.short	0x0050


	//----- nvinfo : EIATTR_PARAM_CBANK
	.align		4
        /*0178*/ 	.byte	0x04, 0x0a
        /*017a*/ 	.short	(.L_45 - .L_44)
	.align		4
.L_44:
        /*017c*/ 	.word	index@(.nv.constant0.gluon_wgmma)
        /*0180*/ 	.short	0x0210
        /*0182*/ 	.short	0x0050


	//----- nvinfo : EIATTR_SW_WAR
	.align		4
.L_45:
        /*0184*/ 	.byte	0x04, 0x36
        /*0186*/ 	.short	(.L_47 - .L_46)
.L_46:
        /*0188*/ 	.word	0x00000008
.L_47:


//--------------------- .nv.callgraph             --------------------------
	.section	.nv.callgraph,"",@"SHT_CUDA_CALLGRAPH"
	.align	4
	.sectionentsize	8
	.align		4
        /*0000*/ 	.word	0x00000000
	.align		4
        /*0004*/ 	.word	0xffffffff
	.align		4
        /*0008*/ 	.word	0x00000000
	.align		4
        /*000c*/ 	.word	0xfffffffe
	.align		4
        /*0010*/ 	.word	0x00000000
	.align		4
        /*0014*/ 	.word	0xfffffffd
	.align		4
        /*0018*/ 	.word	0x00000000
	.align		4
        /*001c*/ 	.word	0xfffffffc


//--------------------- .text.gluon_wgmma         --------------------------
	.section	.text.gluon_wgmma,"ax",@progbits
	.align	128
        .global         gluon_wgmma
        .type           gluon_wgmma,@function
        .size           gluon_wgmma,(.L_x_52 - gluon_wgmma)
        .other          gluon_wgmma,@"STO_CUDA_ENTRY STV_DEFAULT"
gluon_wgmma:
.text.gluon_wgmma:
[----:B------:R-:W-:Y:S01]  /*0000*/  LDC R1, c[0x0][0x28] ;  /* 0x00000a00ff017b82 */ /* 0x000fe20000000800 */
[----:B------:R-:W1:Y:S07]  /*0010*/  S2R R0, SR_TID.X ;  /* 0x0000000000007919 */ /* 0x000e6e0000002100 */
[----:B------:R-:W2:Y:S01]  /*0020*/  S2UR UR4, SR_CgaCtaId ;  /* 0x00000000000479c3 */ /* 0x000ea20000008800 */
[----:B------:R-:W-:Y:S01]  /*0030*/  UMOV UR8, 0x400 ;  /* 0x0000040000087882 */ /* 0x000fe20000000000 */
[----:B------:R-:W-:Y:S01]  /*0040*/  ULDC UR6, c[0x0][0xc] ;  /* 0x0000030000067ab9 */ /* 0x000fe20000000800 */
[----:B------:R-:W-:Y:S01]  /*0050*/  ULDC.64 UR52, c[0x0][0x250] ;  /* 0x0000940000347ab9 */ /* 0x000fe20000000a00 */
[----:B------:R-:W-:Y:S04]  /*0060*/  BSSY B0, `(.L_x_0) ;  /* 0x000001e000007945 */ /* 0x000fe80003800000 */
[----:B------:R-:W3:Y:S08]  /*0070*/  LDC R2, c[0x0][0x228] ;  /* 0x00008a00ff027b82 */ /* 0x000ef00000000800 */
[----:B------:R-:W4:Y:S08]  /*0080*/  LDC R8, c[0x0][0x230] ;  /* 0x00008c00ff087b82 */ /* 0x000f300000000800 */
[----:B------:R-:W-:Y:S01]  /*0090*/  S2UR UR11, SR_CTAID.Y ;  /* 0x00000000000b79c3 */ /* 0x000fe20000002600 */
[----:B--2---:R-:W-:-:S03]  /*00a0*/  ULEA UR8, UR4, UR8, 0x18 ;  /* 0x0000000804087291 */ /* 0x004fc6000f8ec03f */
[----:B------:R-:W-:Y:S01]  /*00b0*/  ULDC UR4, c[0x0][0x10] ;  /* 0x0000040000047ab9 */ /* 0x000fe20000000800 */
[----:B-1----:R-:W-:-:S03]  /*00c0*/  LOP3.LUT R6, R0, 0xff, RZ, 0xc0, !PT ;  /* 0x000000ff00067812 */ /* 0x002fc600078ec0ff */
[----:B------:R-:W1:Y:S01]  /*00d0*/  S2UR UR5, SR_CTAID.Z ;  /* 0x00000000000579c3 */ /* 0x000e620000002700 */
[----:B---3--:R-:W-:Y:S01]  /*00e0*/  VIADD R2, R2, 0xffffffff ;  /* 0xffffffff02027836 */ /* 0x008fe20000000000 */
[C---:B------:R-:W-:Y:S02]  /*00f0*/  ISETP.GE.U32.AND P0, PT, R6.reuse, 0x20, PT ;  /* 0x000000200600780c */ /* 0x040fe40003f06070 */
[C---:B------:R-:W-:Y:S02]  /*0100*/  ISETP.NE.U32.AND P2, PT, R6.reuse, RZ, PT ;  /* 0x000000ff0600720c */ /* 0x040fe40003f45070 */
[----:B------:R-:W-:Y:S02]  /*0110*/  LEA R10, R6, UR8, 0x2 ;  /* 0x00000008060a7c11 */ /* 0x000fe4000f8e10ff */
[----:B------:R-:W2:Y:S01]  /*0120*/  S2UR UR54, SR_CTAID.X ;  /* 0x00000000003679c3 */ /* 0x000ea20000002500 */
[----:B----4-:R-:W-:-:S06]  /*0130*/  VIADD R13, R8, 0xffffffff ;  /* 0xffffffff080d7836 */ /* 0x010fcc0000000000 */
[----:B------:R3:W-:Y:S01]  /*0140*/  @!P0 STS [R10], RZ ;  /* 0x000000ff0a008388 */ /* 0x0007e20000000800 */
[----:B------:R-:W-:-:S03]  /*0150*/  NOP ;  /* 0x0000000000007918 */ /* 0x000fc60000000000 */
[----:B------:R3:W-:Y:S01]  /*0160*/  @!P2 STS [UR8+0x24], R2 ;  /* 0x00002402ff00a988 */ /* 0x0007e20008000808 */
[----:B-1----:R-:W-:-:S03]  /*0170*/  UIMAD UR4, UR5, UR4, UR11 ;  /* 0x00000004050472a4 */ /* 0x002fc6000f8e020b */
[----:B------:R3:W-:Y:S01]  /*0180*/  @!P2 STS [UR8+0x20], R13 ;  /* 0x0000200dff00a988 */ /* 0x0007e20008000808 */
[----:B--2---:R-:W-:-:S04]  /*0190*/  UIMAD UR4, UR4, UR6, UR54 ;  /* 0x00000006040472a4 */ /* 0x004fc8000f8e0236 */
[----:B------:R-:W-:-:S04]  /*01a0*/  UIMAD UR4, UR4, 0x180, URZ ;  /* 0x00000180040478a4 */ /* 0x000fc8000f8e023f */
[----:B------:R-:W-:-:S04]  /*01b0*/  UIADD3 UR16, UP0, UR4, UR52, URZ ;  /* 0x0000003404107290 */ /* 0x000fc8000ff1e03f */
[----:B------:R-:W-:Y:S01]  /*01c0*/  ULEA.HI.X.SX32 UR17, UR4, UR53, 0x1, UP0 ;  /* 0x0000003504117291 */ /* 0x000fe200080f0e3f */
[----:B---3--:R-:W-:Y:S11]  /*01d0*/  @P2 BRA `(.L_x_1) ;  /* 0x0000000000182947 */ /* 0x008ff60003800000 */
[----:B------:R-:W1:Y:S01]  /*01e0*/  LDS R3, [UR8+0x8] ;  /* 0x00000808ff037984 */ /* 0x000e620008000800 */
[----:B------:R-:W2:Y:S01]  /*01f0*/  LDC.64 R14, c[0x0][0x210] ;  /* 0x00008400ff0e7b82 */ /* 0x000ea20000000a00 */
[----:B------:R-:W-:Y:S02]  /*0200*/  IMAD.MOV.U32 R4, RZ, RZ, 0x70 ;  /* 0x00000070ff047424 */ /* 0x000fe400078e00ff */
[----:B--2---:R2:W-:Y:S03]  /*0210*/  STS.64 [UR8], R14 ;  /* 0x0000000eff007988 */ /* 0x0045e60008000a08 */
[----:B-1----:R-:W-:-:S05]  /*0220*/  LOP3.LUT R3, R3, 0x10, R4, 0xd8, !PT ;  /* 0x0000001003037812 */ /* 0x002fca00078ed804 */
[----:B------:R2:W-:Y:S02]  /*0230*/  STS [UR8+0x8], R3 ;  /* 0x00000803ff007988 */ /* 0x0005e40008000808 */
.L_x_1:
[----:B------:R-:W-:Y:S05]  /*0240*/  BSYNC B0 ;  /* 0x0000000000007941 */ /* 0x000fea0003800000 */
.L_x_0:
[----:B------:R-:W-:Y:S04]  /*0250*/  BSSY B0, `(.L_x_2) ;  /* 0x000000a000007945 */ /* 0x000fe80003800000 */
[----:B------:R-:W-:Y:S05]  /*0260*/  @P2 BRA `(.L_x_3) ;  /* 0x0000000000202947 */ /* 0x000fea0003800000 */
[----:B--2---:R-:W1:Y:S01]  /*0270*/  LDS R3, [UR8+0x34] ;  /* 0x00003408ff037984 */ /* 0x004e620008000800 */
[----:B------:R-:W-:Y:S02]  /*0280*/  IMAD.MOV.U32 R4, RZ, RZ, 0x3f000000 ;  /* 0x3f000000ff047424 */ /* 0x000fe400078e00ff */
[----:B------:R-:W-:Y:S01]  /*0290*/  @!P2 IMAD.MOV.U32 R5, RZ, RZ, 0x3f ;  /* 0x0000003fff05a424 */ /* 0x000fe200078e00ff */
[----:B------:R-:W2:Y:S02]  /*02a0*/  @!P2 LDS R12, [UR8+0x38] ;  /* 0x00003808ff0ca984 */ /* 0x000ea40008000800 */
[----:B-1----:R-:W-:Y:S02]  /*02b0*/  LOP3.LUT R3, R3, 0xff000000, R4, 0xb8, !PT ;  /* 0xff00000003037812 */ /* 0x002fe400078eb804 */
[----:B--2---:R-:W-:-:S03]  /*02c0*/  @!P2 LOP3.LUT R4, R12, 0xff, R5, 0xb8, !PT ;  /* 0x000000ff0c04a812 */ /* 0x004fc600078eb805 */
[----:B------:R1:W-:Y:S04]  /*02d0*/  STS [UR8+0x34], R3 ;  /* 0x00003403ff007988 */ /* 0x0003e80008000808 */
[----:B------:R1:W-:Y:S02]  /*02e0*/  @!P2 STS [UR8+0x38], R4 ;  /* 0x00003804ff00a988 */ /* 0x0003e40008000808 */
.L_x_3:
[----:B------:R-:W-:Y:S05]  /*02f0*/  BSYNC B0 ;  /* 0x0000000000007941 */ /* 0x000fea0003800000 */
.L_x_2:
[----:B------:R-:W-:Y:S04]  /*0300*/  BSSY B0, `(.L_x_4) ;  /* 0x000000e000007945 */ /* 0x000fe80003800000 */
[----:B------:R-:W-:Y:S05]  /*0310*/  @P2 BRA `(.L_x_5) ;  /* 0x0000000000302947 */ /* 0x000fea0003800000 */
[----:B-1----:R-:W1:Y:S01]  /*0320*/  LDS R4, [UR8+0x34] ;  /* 0x00003408ff047984 */ /* 0x002e620008000800 */
[----:B--2---:R-:W2:Y:S03]  /*0330*/  LDC.64 R14, c[0x0][0x238] ;  /* 0x00008e00ff0e7b82 */ /* 0x004ea60000000a00 */
[----:B------:R-:W3:Y:S01]  /*0340*/  LDS R3, [UR8+0x1c] ;  /* 0x00001c08ff037984 */ /* 0x000ee20008000800 */
[C---:B--2---:R-:W-:Y:S01]  /*0350*/  SHF.L.U64.HI R12, R14.reuse, 0x1, R15 ;  /* 0x000000010e0c7819 */ /* 0x044fe2000001020f */
[----:B------:R-:W-:-:S03]  /*0360*/  IMAD.SHL.U32 R5, R14, 0x2, RZ ;  /* 0x000000020e057824 */ /* 0x000fc600078e00ff */
[--C-:B------:R-:W-:Y:S02]  /*0370*/  SHF.R.U32.HI R14, RZ, 0x4, R12.reuse ;  /* 0x00000004ff0e7819 */ /* 0x100fe4000001160c */
[----:B------:R-:W-:-:S05]  /*0380*/  SHF.R.U64 R5, R5, 0x4, R12 ;  /* 0x0000000405057819 */ /* 0x000fca000000120c */
[----:B------:R4:W-:Y:S01]  /*0390*/  STS [UR8+0xc], R5 ;  /* 0x00000c05ff007988 */ /* 0x0009e20008000808 */
[----:B-1----:R-:W-:Y:S02]  /*03a0*/  LOP3.LUT R4, R4, 0x7, RZ, 0xb8, !PT ;  /* 0x0000000704047812 */ /* 0x002fe400078eb8ff */
[----:B---3--:R-:W-:-:S03]  /*03b0*/  LOP3.LUT R3, R3, 0xf, R14, 0xb8, !PT ;  /* 0x0000000f03037812 */ /* 0x008fc600078eb80e */
[----:B------:R4:W-:Y:S04]  /*03c0*/  STS [UR8+0x34], R4 ;  /* 0x00003404ff007988 */ /* 0x0009e80008000808 */
[----:B------:R4:W-:Y:S02]  /*03d0*/  STS [UR8+0x1c], R3 ;  /* 0x00001c03ff007988 */ /* 0x0009e40008000808 */
.L_x_5:
[----:B------:R-:W-:Y:S05]  /*03e0*/  BSYNC B0 ;  /* 0x0000000000007941 */ /* 0x000fea0003800000 */
.L_x_4:
[----:B------:R-:W-:Y:S04]  /*03f0*/  BSSY B1, `(.L_x_6) ;  /* 0x000001b000017945 */ /* 0x000fe80003800000 */
[----:B------:R-:W-:Y:S01]  /*0400*/  BSSY B0, `(.L_x_7) ;  /* 0x0000016000007945 */ /* 0x000fe20003800000 */
[----:B------:R-:W-:-:S03]  /*0410*/  IMAD.MOV.U32 R7, RZ, RZ, RZ ;  /* 0x000000ffff077224 */ /* 0x000fc600078e00ff */
[----:B------:R-:W-:Y:S05]  /*0420*/  @P2 BRA `(.L_x_8) ;  /* 0x0000000000202947 */ /* 0x000fea0003800000 */
[----:B-12-4-:R-:W1:Y:S02]  /*0430*/  LDS R3, [UR8+0x34] ;  /* 0x00003408ff037984 */ /* 0x016e640008000800 */
[----:B-1----:R-:W-:-:S05]  /*0440*/  LOP3.LUT R3, R3, 0x38, RZ, 0xb8, !PT ;  /* 0x0000003803037812 */ /* 0x002fca00078eb8ff */
[----:B------:R1:W-:Y:S01]  /*0450*/  STS [UR8+0x34], R3 ;  /* 0x00003403ff007988 */ /* 0x0003e20008000808 */
[----:B------:R-:W-:Y:S05]  /*0460*/  @P2 BRA `(.L_x_9) ;  /* 0x0000000000202947 */ /* 0x000fea0003800000 */
[----:B-1----:R-:W1:Y:S01]  /*0470*/  LDS R3, [UR8+0x8] ;  /* 0x00000808ff037984 */ /* 0x002e620008000800 */
[----:B------:R-:W-:-:S05]  /*0480*/  IMAD.MOV.U32 R4, RZ, RZ, 0x780 ;  /* 0x00000780ff047424 */ /* 0x000fca00078e00ff */
[----:B-1----:R-:W-:-:S05]  /*0490*/  LOP3.LUT R3, R3, 0x500, R4, 0xd8, !PT ;  /* 0x0000050003037812 */ /* 0x002fca00078ed804 */
[----:B------:R3:W-:Y:S02]  /*04a0*/  STS [UR8+0x8], R3 ;  /* 0x00000803ff007988 */ /* 0x0007e40008000808 */
.L_x_8:
[----:B------:R-:W-:Y:S05]  /*04b0*/  @P2 BRA `(.L_x_10) ;  /* 0x0000000000282947 */ /* 0x000fea0003800000 */
[----:B-1234-:R-:W1:Y:S02]  /*04c0*/  LDS R3, [UR8+0x8] ;  /* 0x00000808ff037984 */ /* 0x01ee640008000800 */
[----:B-1----:R-:W-:-:S05]  /*04d0*/  LOP3.LUT R3, R3, 0x1800, RZ, 0xb8, !PT ;  /* 0x0000180003037812 */ /* 0x002fca00078eb8ff */
[----:B------:R2:W-:Y:S02]  /*04e0*/  STS [UR8+0x8], R3 ;  /* 0x00000803ff007988 */ /* 0x0005e40008000808 */
.L_x_9:
[----:B------:R-:W-:Y:S05]  /*04f0*/  @P2 BREAK B0 ;  /* 0x0000000000002942 */ /* 0x000fea0003800000 */
[----:B------:R-:W-:Y:S05]  /*0500*/  @P2 BRA `(.L_x_11) ;  /* 0x0000000000242947 */ /* 0x000fea0003800000 */
[----:B------:R-:W3:Y:S01]  /*0510*/  LDS R4, [UR8+0x8] ;  /* 0x00000808ff047984 */ /* 0x000ee20008000800 */
[----:B-12---:R-:W-:-:S05]  /*0520*/  IMAD.MOV.U32 R3, RZ, RZ, 0x6000 ;  /* 0x00006000ff037424 */ /* 0x006fca00078e00ff */
[----:B---3--:R-:W-:-:S04]  /*0530*/  LOP3.LUT R3, R4, 0x6000, R3, 0xd8, !PT ;  /* 0x0000600004037812 */ /* 0x008fc800078ed803 */
[----:B------:R-:W-:-:S05]  /*0540*/  LOP3.LUT R3, R3, 0x400000, RZ, 0xb8, !PT ;  /* 0x0040000003037812 */ /* 0x000fca00078eb8ff */
[----:B------:R5:W-:Y:S02]  /*0550*/  STS [UR8+0x8], R3 ;  /* 0x00000803ff007988 */ /* 0x000be40008000808 */
.L_x_10:
[----:B------:R-:W-:Y:S05]  /*0560*/  BSYNC B0 ;  /* 0x0000000000007941 */ /* 0x000fea0003800000 */
.L_x_7:
[----:B-12345:R-:W1:Y:S02]  /*0570*/  @!P2 LDS R3, [UR8+0x8] ;  /* 0x00000808ff03a984 */ /* 0x03ee640008000800 */
[----:B-1----:R-:W-:-:S05]  /*0580*/  @!P2 LOP3.LUT R3, R3, 0x8000, RZ, 0xb8, !PT ;  /* 0x000080000303a812 */ /* 0x002fca00078eb8ff */
[----:B------:R3:W-:Y:S02]  /*0590*/  @!P2 STS [UR8+0x8], R3 ;  /* 0x00000803ff00a988 */ /* 0x0007e40008000808 */
.L_x_11:
[----:B------:R-:W-:Y:S05]  /*05a0*/  BSYNC B1 ;  /* 0x0000000000017941 */ /* 0x000fea0003800000 */
.L_x_6:
[----:B------:R-:W-:Y:S05]  /*05b0*/  WARPSYNC.ALL ;  /* 0x0000000000007948 */ /* 0x000fea0003800000 */
[----:B-123--:R-:W1:Y:S02]  /*05c0*/  LDC R3, c[0x0][0x22c] ;  /* 0x00008b00ff037b82 */ /* 0x00ee640000000800 */
[----:B-1----:R-:W-:Y:S01]  /*05d0*/  VIADD R3, R3, 0xffffffff ;  /* 0xffffffff03037836 */ /* 0x002fe20000000000 */
[----:B------:R-:W-:Y:S06]  /*05e0*/  @P0 BRA `(.L_x_12) ;  /* 0x0000000000280947 */ /* 0x000fec0003800000 */
[----:B------:R-:W1:Y:S01]  /*05f0*/  S2R R4, SR_LANEID ;  /* 0x0000000000047919 */ /* 0x000e620000000000 */
[----:B------:R-:W-:Y:S05]  /*0600*/  WARPSYNC.ALL ;  /* 0x0000000000007948 */ /* 0x000fea0003800000 */
[----:B-1----:R-:W-:-:S05]  /*0610*/  IMAD.SHL.U32 R9, R4, 0x4, RZ ;  /* 0x0000000404097824 */ /* 0x002fca00078e00ff */
[----:B------:R-:W1:Y:S01]  /*0620*/  LDS R11, [R9+UR8] ;  /* 0x00000008090b7984 */ /* 0x000e620008000800 */
[----:B------:R-:W-:-:S05]  /*0630*/  IADD3 R4, P1, R9, UR16, RZ ;  /* 0x0000001009047c10 */ /* 0x000fca000ff3e0ff */
[----:B------:R-:W-:-:S05]  /*0640*/  IMAD.X R5, RZ, RZ, UR17, P1 ;  /* 0x00000011ff057e24 */ /* 0x000fca00088e06ff */
[----:B-1----:R1:W2:Y:S01]  /*0650*/  ATOMG.E.EXCH.STRONG.GPU PT, RZ, [R4], R11 ;  /* 0x0000000b04ff73a8 */ /* 0x0022a200041ee100 */
[----:B------:R-:W-:-:S04]  /*0660*/  DEPBAR {5,4,3,2,1,0} ;  /* 0x0000003f0000791a */ /* 0x000fc80000000000 */
[----:B------:R1:W-:Y:S01]  /*0670*/  UTMACCTL.IV [UR16] ;  /* 0x00000000100079b9 */ /* 0x0003e20008000000 */
[----:B------:R-:W-:Y:S01]  /*0680*/  NOP ;  /* 0x0000000000007918 */ /* 0x000fe20000000000 */
.L_x_12:
[----:B------:R-:W-:Y:S05]  /*0690*/  @P0 BRA `(.L_x_13) ;  /* 0x00000000000c0947 */ /* 0x000fea0003800000 */
[----:B------:R0:W-:Y:S01]  /*06a0*/  UTMACMDFLUSH ;  /* 0x00000000000079b7 */ /* 0x0001e20000000000 */
[----:B------:R-:W-:Y:S05]  /*06b0*/  @P0 BRA `(.L_x_13) ;  /* 0x0000000000040947 */ /* 0x000fea0003800000 */
[----:B------:R-:W-:-:S04]  /*06c0*/  DEPBAR.LE SB0, 0x0 ;  /* 0x000080000000791a */ /* 0x000fc80000000000 */
.L_x_13:
[----:B------:R-:W-:Y:S05]  /*06d0*/  WARPSYNC.ALL ;  /* 0x0000000000007948 */ /* 0x000fea0003800000 */
[----:B--2---:R-:W-:Y:S06]  /*06e0*/  BAR.SYNC.DEFER_BLOCKING 0x0 ;  /* 0x0000000000007b1d */ /* 0x004fec0000010000 */
[----:B------:R-:W-:Y:S02]  /*06f0*/  BSSY B1, `(.L_x_14) ;  /* 0x000000b000017945 */ /* 0x000fe40003800000 */
[----:B------:R-:W-:Y:S06]  /*0700*/  BAR.SYNC.DEFER_BLOCKING 0x0 ;  /* 0x0000000000007b1d */ /* 0x000fec0000010000 */
[----:B------:R2:W-:Y:S01]  /*0710*/  @!P0 STS [R10], RZ ;  /* 0x000000ff0a008388 */ /* 0x0005e20000000800 */
[----:B------:R-:W-:Y:S01]  /*0720*/  NOP ;  /* 0x0000000000007918 */ /* 0x000fe20000000000 */
[----:B------:R-:W-:Y:S05]  /*0730*/  @P2 BRA `(.L_x_15) ;  /* 0x0000000000182947 */ /* 0x000fea0003800000 */
[----:B-1----:R-:W1:Y:S01]  /*0740*/  LDS R4, [UR8+0x8] ;  /* 0x00000808ff047984 */ /* 0x002e620008000800 */
[----:B------:R-:W3:Y:S01]  /*0750*/  LDC.64 R14, c[0x0][0x218] ;  /* 0x00008600ff0e7b82 */ /* 0x000ee20000000a00 */
[----:B------:R-:W-:Y:S02]  /*0760*/  IMAD.MOV.U32 R5, RZ, RZ, 0x70 ;  /* 0x00000070ff057424 */ /* 0x000fe400078e00ff */
[----:B---3--:R3:W-:Y:S03]  /*0770*/  STS.64 [UR8], R14 ;  /* 0x0000000eff007988 */ /* 0x0087e60008000a08 */
[----:B-1----:R-:W-:-:S05]  /*0780*/  LOP3.LUT R4, R4, 0x10, R5, 0xd8, !PT ;  /* 0x0000001004047812 */ /* 0x002fca00078ed805 */
[----:B------:R3:W-:Y:S02]  /*0790*/  STS [UR8+0x8], R4 ;  /* 0x00000804ff007988 */ /* 0x0007e40008000808 */
.L_x_15:
[----:B-1----:R-:W-:Y:S05]  /*07a0*/  BSYNC B1 ;  /* 0x0000000000017941 */ /* 0x002fea0003800000 */
.L_x_14:
[----:B------:R-:W-:Y:S04]  /*07b0*/  BSSY B1, `(.L_x_16) ;  /* 0x000000a000017945 */ /* 0x000fe80003800000 */
[----:B------:R-:W-:Y:S05]  /*07c0*/  @P2 BRA `(.L_x_17) ;  /* 0x0000000000202947 */ /* 0x000fea0003800000 */
[----:B---3--:R-:W1:Y:S01]  /*07d0*/  LDS R4, [UR8+0x34] ;  /* 0x00003408ff047984 */ /* 0x008e620008000800 */
[----:B------:R-:W-:Y:S02]  /*07e0*/  IMAD.MOV.U32 R9, RZ, RZ, 0x3f000000 ;  /* 0x3f000000ff097424 */ /* 0x000fe400078e00ff */
[----:B------:R-:W-:Y:S01]  /*07f0*/  @!P2 IMAD.MOV.U32 R5, RZ, RZ, 0x7f ;  /* 0x0000007fff05a424 */ /* 0x000fe200078e00ff */
[----:B------:R-:W3:Y:S02]  /*0800*/  @!P2 LDS R12, [UR8+0x38] ;  /* 0x00003808ff0ca984 */ /* 0x000ee40008000800 */
[----:B-1----:R-:W-:Y:S02]  /*0810*/  LOP3.LUT R4, R4, 0xff000000, R9, 0xb8, !PT ;  /* 0xff00000004047812 */ /* 0x002fe400078eb809 */
[----:B---3--:R-:W-:-:S03]  /*0820*/  @!P2 LOP3.LUT R5, R12, 0xff, R5, 0xb8, !PT ;  /* 0x000000ff0c05a812 */ /* 0x008fc600078eb805 */
[----:B------:R1:W-:Y:S04]  /*0830*/  STS [UR8+0x34], R4 ;  /* 0x00003404ff007988 */ /* 0x0003e80008000808 */
[----:B------:R1:W-:Y:S02]  /*0840*/  @!P2 STS [UR8+0x38], R5 ;  /* 0x00003805ff00a988 */ /* 0x0003e40008000808 */
.L_x_17:
[----:B------:R-:W-:Y:S05]  /*0850*/  BSYNC B1 ;  /* 0x0000000000017941 */ /* 0x000fea0003800000 */
.L_x_16:
[----:B------:R-:W-:Y:S04]  /*0860*/  BSSY B1, `(.L_x_18) ;  /* 0x0000004000017945 */ /* 0x000fe80003800000 */
[----:B------:R-:W-:Y:S05]  /*0870*/  @P2 BRA `(.L_x_19) ;  /* 0x0000000000082947 */ /* 0x000fea0003800000 */
[----:B------:R4:W-:Y:S04]  /*0880*/  STS [UR8+0x24], R13 ;  /* 0x0000240dff007988 */ /* 0x0009e80008000808 */
[----:B------:R4:W-:Y:S02]  /*0890*/  STS [UR8+0x20], R3 ;  /* 0x00002003ff007988 */ /* 0x0009e40008000808 */
.L_x_19:
[----:B------:R-:W-:Y:S05]  /*08a0*/  BSYNC B1 ;  /* 0x0000000000017941 */ /* 0x000fea0003800000 */
.L_x_18:
[----:B------:R-:W-:Y:S04]  /*08b0*/  BSSY B1, `(.L_x_20) ;  /* 0x000000e000017945 */ /* 0x000fe80003800000 */
[----:B------:R-:W-:Y:S05]  /*08c0*/  @P2 BRA `(.L_x_21) ;  /* 0x0000000000302947 */ /* 0x000fea0003800000 */
[----:B-1----:R-:W1:Y:S01]  /*08d0*/  LDS R5, [UR8+0x34] ;  /* 0x00003408ff057984 */ /* 0x002e620008000800 */
[----:B---3--:R-:W3:Y:S03]  /*08e0*/  LDC.64 R14, c[0x0][0x240] ;  /* 0x00009000ff0e7b82 */ /* 0x008ee60000000a00 */
[----:B------:R-:W5:Y:S01]  /*08f0*/  LDS R4, [UR8+0x1c] ;  /* 0x00001c08ff047984 */ /* 0x000f620008000800 */
[C---:B---3--:R-:W-:Y:S01]  /*0900*/  SHF.L.U64.HI R12, R14.reuse, 0x1, R15 ;  /* 0x000000010e0c7819 */ /* 0x048fe2000001020f */
[----:B------:R-:W-:-:S03]  /*0910*/  IMAD.SHL.U32 R9, R14, 0x2, RZ ;  /* 0x000000020e097824 */ /* 0x000fc600078e00ff */
[--C-:B------:R-:W-:Y:S02]  /*0920*/  SHF.R.U32.HI R11, RZ, 0x4, R12.reuse ;  /* 0x00000004ff0b7819 */ /* 0x100fe4000001160c */
[----:B------:R-:W-:-:S05]  /*0930*/  SHF.R.U64 R9, R9, 0x4, R12 ;  /* 0x0000000409097819 */ /* 0x000fca000000120c */
[----:B------:R3:W-:Y:S01]  /*0940*/  STS [UR8+0xc], R9 ;  /* 0x00000c09ff007988 */ /* 0x0007e20008000808 */
[----:B-1----:R-:W-:Y:S02]  /*0950*/  LOP3.LUT R5, R5, 0x7, RZ, 0xb8, !PT ;  /* 0x0000000705057812 */ /* 0x002fe400078eb8ff */
[----:B-----5:R-:W-:-:S03]  /*0960*/  LOP3.LUT R4, R4, 0xf, R11, 0xb8, !PT ;  /* 0x0000000f04047812 */ /* 0x020fc600078eb80b */
[----:B------:R3:W-:Y:S04]  /*0970*/  STS [UR8+0x34], R5 ;  /* 0x00003405ff007988 */ /* 0x0007e80008000808 */
[----:B------:R3:W-:Y:S02]  /*0980*/  STS [UR8+0x1c], R4 ;  /* 0x00001c04ff007988 */ /* 0x0007e40008000808 */
.L_x_21:
[----:B------:R-:W-:Y:S05]  /*0990*/  BSYNC B1 ;  /* 0x0000000000017941 */ /* 0x000fea0003800000 */
.L_x_20:
[----:B------:R-:W-:Y:S04]  /*09a0*/  BSSY B2, `(.L_x_22) ;  /* 0x000001a000027945 */ /* 0x000fe80003800000 */
[----:B------:R-:W-:Y:S04]  /*09b0*/  BSSY B1, `(.L_x_23) ;  /* 0x0000015000017945 */ /* 0x000fe80003800000 */
[----:B------:R-:W-:Y:S05]  /*09c0*/  @P2 BRA `(.L_x_24) ;  /* 0x0000000000202947 */ /* 0x000fea0003800000 */
[----:B-1-3--:R-:W1:Y:S02]  /*09d0*/  LDS R4, [UR8+0x34] ;  /* 0x00003408ff047984 */ /* 0x00ae640008000800 */
[----:B-1----:R-:W-:-:S05]  /*09e0*/  LOP3.LUT R4, R4, 0x38, RZ, 0xb8, !PT ;  /* 0x0000003804047812 */ /* 0x002fca00078eb8ff */
[----:B------:R1:W-:Y:S01]  /*09f0*/  STS [UR8+0x34], R4 ;  /* 0x00003404ff007988 */ /* 0x0003e20008000808 */
[----:B------:R-:W-:Y:S05]  /*0a00*/  @P2 BRA `(.L_x_25) ;  /* 0x0000000000202947 */ /* 0x000fea0003800000 */
[----:B-1----:R-:W1:Y:S01]  /*0a10*/  LDS R4, [UR8+0x8] ;  /* 0x00000808ff047984 */ /* 0x002e620008000800 */
[----:B------:R-:W-:-:S05]  /*0a20*/  IMAD.MOV.U32 R5, RZ, RZ, 0x780 ;  /* 0x00000780ff057424 */ /* 0x000fca00078e00ff */
[----:B-1----:R-:W-:-:S05]  /*0a30*/  LOP3.LUT R4, R4, 0x500, R5, 0xd8, !PT ;  /* 0x0000050004047812 */ /* 0x002fca00078ed805 */
[----:B------:R5:W-:Y:S02]  /*0a40*/  STS [UR8+0x8], R4 ;  /* 0x00000804ff007988 */ /* 0x000be40008000808 */
.L_x_24:
[----:B------:R-:W-:Y:S05]  /*0a50*/  @P2 BRA `(.L_x_26) ;  /* 0x0000000000282947 */ /* 0x000fea0003800000 */
[----:B-1-3-5:R-:W1:Y:S02]  /*0a60*/  LDS R4, [UR8+0x8] ;  /* 0x00000808ff047984 */ /* 0x02ae640008000800 */
[----:B-1----:R-:W-:-:S05]  /*0a70*/  LOP3.LUT R4, R4, 0x1800, RZ, 0xb8, !PT ;  /* 0x0000180004047812 */ /* 0x002fca00078eb8ff */
[----:B------:R3:W-:Y:S02]  /*0a80*/  STS [UR8+0x8], R4 ;  /* 0x00000804ff007988 */ /* 0x0007e40008000808 */
.L_x_25:
[----:B------:R-:W-:Y:S05]  /*0a90*/  @P2 BREAK B1 ;  /* 0x0000000000012942 */ /* 0x000fea0003800000 */
[----:B------:R-:W-:Y:S05]  /*0aa0*/  @P2 BRA `(.L_x_27) ;  /* 0x0000000000242947 */ /* 0x000fea0003800000 */
[----:B-1-3--:R-:W1:Y:S01]  /*0ab0*/  LDS R4, [UR8+0x8] ;  /* 0x00000808ff047984 */ /* 0x00ae620008000800 */
[----:B------:R-:W-:-:S05]  /*0ac0*/  IMAD.MOV.U32 R5, RZ, RZ, 0x6000 ;  /* 0x00006000ff057424 */ /* 0x000fca00078e00ff */
[----:B-1----:R-:W-:-:S04]  /*0ad0*/  LOP3.LUT R4, R4, 0x6000, R5, 0xd8, !PT ;  /* 0x0000600004047812 */ /* 0x002fc800078ed805 */
[----:B------:R-:W-:-:S05]  /*0ae0*/  LOP3.LUT R4, R4, 0x400000, RZ, 0xb8, !PT ;  /* 0x0040000004047812 */ /* 0x000fca00078eb8ff */
[----:B------:R1:W-:Y:S02]  /*0af0*/  STS [UR8+0x8], R4 ;  /* 0x00000804ff007988 */ /* 0x0003e40008000808 */
.L_x_26:
[----:B------:R-:W-:Y:S05]  /*0b00*/  BSYNC B1 ;  /* 0x0000000000017941 */ /* 0x000fea0003800000 */
.L_x_23:
[----:B-1-3-5:R-:W1:Y:S02]  /*0b10*/  @!P2 LDS R4, [UR8+0x8] ;  /* 0x00000808ff04a984 */ /* 0x02ae640008000800 */
[----:B-1----:R-:W-:-:S05]  /*0b20*/  @!P2 LOP3.LUT R4, R4, 0x8000, RZ, 0xb8, !PT ;  /* 0x000080000404a812 */ /* 0x002fca00078eb8ff */
[----:B------:R5:W-:Y:S02]  /*0b30*/  @!P2 STS [UR8+0x8], R4 ;  /* 0x00000804ff00a988 */ /* 0x000be40008000808 */
.L_x_27:
[----:B------:R-:W-:Y:S05]  /*0b40*/  BSYNC B2 ;  /* 0x0000000000027941 */ /* 0x000fea0003800000 */
.L_x_22:
[----:B------:R-:W-:Y:S05]  /*0b50*/  WARPSYNC.ALL ;  /* 0x0000000000007948 */ /* 0x000fea0003800000 */
[----:B------:R-:W-:-:S04]  /*0b60*/  UIADD3 UR19, UR4, 0x80, URZ ;  /* 0x0000008004137890 */ /* 0x000fc8000fffe03f */
[----:B------:R-:W-:-:S04]  /*0b70*/  UIADD3 UR18, UP0, UR19, UR52, URZ ;  /* 0x0000003413127290 */ /* 0x000fc8000ff1e03f */
[----:B------:R-:W-:Y:S01]  /*0b80*/  ULEA.HI.X.SX32 UR19, UR19, UR53, 0x1, UP0 ;  /* 0x0000003513137291 */ /* 0x000fe200080f0e3f */
[----:B------:R-:W-:Y:S11]  /*0b90*/  @P0 BRA `(.L_x_28) ;  /* 0x0000000000280947 */ /* 0x000ff60003800000 */
[----:B-1-3-5:R-:W1:Y:S01]  /*0ba0*/  S2R R4, SR_LANEID ;  /* 0x0000000000047919 */ /* 0x02ae620000000000 */
[----:B------:R-:W-:Y:S05]  /*0bb0*/  WARPSYNC.ALL ;  /* 0x0000000000007948 */ /* 0x000fea0003800000 */
[----:B-1----:R-:W-:-:S05]  /*0bc0*/  IMAD.SHL.U32 R11, R4, 0x4, RZ ;  /* 0x00000004040b7824 */ /* 0x002fca00078e00ff */
[----:B------:R-:W1:Y:S01]  /*0bd0*/  LDS R9, [R11+UR8] ;  /* 0x000000080b097984 */ /* 0x000e620008000800 */
[----:B------:R-:W-:-:S05]  /*0be0*/  IADD3 R4, P1, R11, UR18, RZ ;  /* 0x000000120b047c10 */ /* 0x000fca000ff3e0ff */
[----:B------:R-:W-:-:S05]  /*0bf0*/  IMAD.X R5, RZ, RZ, UR19, P1 ;  /* 0x00000013ff057e24 */ /* 0x000fca00088e06ff */
[----:B-1----:R1:W3:Y:S01]  /*0c00*/  ATOMG.E.EXCH.STRONG.GPU PT, RZ, [R4], R9 ;  /* 0x0000000904ff73a8 */ /* 0x0022e200041ee100 */
[----:B------:R-:W-:-:S04]  /*0c10*/  DEPBAR {5,4,3,2,1,0} ;  /* 0x0000003f0000791a */ /* 0x000fc80000000000 */
[----:B------:R1:W-:Y:S01]  /*0c20*/  UTMACCTL.IV [UR18] ;  /* 0x00000000120079b9 */ /* 0x0003e20008000000 */
[----:B------:R-:W-:Y:S01]  /*0c30*/  NOP ;  /* 0x0000000000007918 */ /* 0x000fe20000000000 */
.L_x_28:
[----:B------:R-:W-:Y:S05]  /*0c40*/  @P0 BRA `(.L_x_29) ;  /* 0x00000000000c0947 */ /* 0x000fea0003800000 */
[----:B------:R0:W-:Y:S01]  /*0c50*/  UTMACMDFLUSH ;  /* 0x00000000000079b7 */ /* 0x0001e20000000000 */
[----:B------:R-:W-:Y:S05]  /*0c60*/  @P0 BRA `(.L_x_29) ;  /* 0x0000000000040947 */ /* 0x000fea0003800000 */
[----:B------:R-:W-:-:S04]  /*0c70*/  DEPBAR.LE SB0, 0x0 ;  /* 0x000080000000791a */ /* 0x000fc80000000000 */
.L_x_29:
[----:B------:R-:W-:Y:S05]  /*0c80*/  WARPSYNC.ALL ;  /* 0x0000000000007948 */ /* 0x000fea0003800000 */
[----:B---3--:R-:W-:Y:S06]  /*0c90*/  BAR.SYNC.DEFER_BLOCKING 0x0 ;  /* 0x0000000000007b1d */ /* 0x008fec0000010000 */
[----:B------:R-:W-:Y:S02]  /*0ca0*/  BSSY B2, `(.L_x_30) ;  /* 0x000000b000027945 */ /* 0x000fe40003800000 */
[----:B------:R-:W-:Y:S06]  /*0cb0*/  BAR.SYNC.DEFER_BLOCKING 0x0 ;  /* 0x0000000000007b1d */ /* 0x000fec0000010000 */
[----:B------:R3:W-:Y:S01]  /*0cc0*/  @!P0 STS [R10], RZ ;  /* 0x000000ff0a008388 */ /* 0x0007e20000000800 */
[----:B------:R-:W-:Y:S01]  /*0cd0*/  NOP ;  /* 0x0000000000007918 */ /* 0x000fe20000000000 */
[----:B------:R-:W-:Y:S05]  /*0ce0*/  @P2 BRA `(.L_x_31) ;  /* 0x0000000000182947 */ /* 0x000fea0003800000 */
[----:B-1---5:R-:W1:Y:S01]  /*0cf0*/  LDS R4, [UR8+0x8] ;  /* 0x00000808ff047984 */ /* 0x022e620008000800 */
[----:B--23--:R-:W2:Y:S01]  /*0d00*/  LDC.64 R10, c[0x0][0x220] ;  /* 0x00008800ff0a7b82 */ /* 0x00cea20000000a00 */
[----:B------:R-:W-:Y:S02]  /*0d10*/  IMAD.MOV.U32 R5, RZ, RZ, 0x70 ;  /* 0x00000070ff057424 */ /* 0x000fe400078e00ff */
[----:B--2---:R2:W-:Y:S03]  /*0d20*/  STS.64 [UR8], R10 ;  /* 0x0000000aff007988 */ /* 0x0045e60008000a08 */
[----:B-1----:R-:W-:-:S05]  /*0d30*/  LOP3.LUT R4, R4, 0x10, R5, 0xd8, !PT ;  /* 0x0000001004047812 */ /* 0x002fca00078ed805 */
[----:B------:R2:W-:Y:S02]  /*0d40*/  STS [UR8+0x8], R4 ;  /* 0x00000804ff007988 */ /* 0x0005e40008000808 */
.L_x_31:
[----:B-1----:R-:W-:Y:S05]  /*0d50*/  BSYNC B2 ;  /* 0x0000000000027941 */ /* 0x002fea0003800000 */
.L_x_30:
[----:B------:R-:W-:Y:S04]  /*0d60*/  BSSY B3, `(.L_x_32) ;  /* 0x0000011000037945 */ /* 0x000fe80003800000 */
[----:B------:R-:W-:Y:S04]  /*0d70*/  BSSY B2, `(.L_x_33) ;  /* 0x000000e000027945 */ /* 0x000fe80003800000 */
[----:B------:R-:W-:Y:S05]  /*0d80*/  @P2 BRA `(.L_x_34) ;  /* 0x0000000000242947 */ /* 0x000fea0003800000 */
[----:B--2--5:R-:W1:Y:S01]  /*0d90*/  LDS R4, [UR8+0x34] ;  /* 0x00003408ff047984 */ /* 0x024e620008000800 */
[----:B------:R-:W-:-:S05]  /*0da0*/  IMAD.MOV.U32 R5, RZ, RZ, 0x3f000000 ;  /* 0x3f000000ff057424 */ /* 0x000fca00078e00ff */
[----:B-1----:R-:W-:-:S05]  /*0db0*/  LOP3.LUT R4, R4, 0xff000000, R5, 0xb8, !PT ;  /* 0xff00000004047812 */ /* 0x002fca00078eb805 */
[----:B------:R1:W-:Y:S01]  /*0dc0*/  STS [UR8+0x34], R4 ;  /* 0x00003404ff007988 */ /* 0x0003e20008000808 */
[----:B------:R-:W-:Y:S05]  /*0dd0*/  @P2 BRA `(.L_x_35) ;  /* 0x00000000001c2947 */ /* 0x000fea0003800000 */
[----:B-1----:R-:W1:Y:S01]  /*0de0*/  LDS R4, [UR8+0x38] ;  /* 0x00003808ff047984 */ /* 0x002e620008000800 */
[----:B------:R-:W-:-:S05]  /*0df0*/  IMAD.MOV.U32 R5, RZ, RZ, 0x3f ;  /* 0x0000003fff057424 */ /* 0x000fca00078e00ff */
[----:B-1----:R-:W-:-:S05]  /*0e00*/  LOP3.LUT R4, R4, 0xff, R5, 0xb8, !PT ;  /* 0x000000ff04047812 */ /* 0x002fca00078eb805 */
[----:B------:R1:W-:Y:S02]  /*0e10*/  STS [UR8+0x38], R4 ;  /* 0x00003804ff007988 */ /* 0x0003e40008000808 */
.L_x_34:
[----:B------:R-:W-:Y:S05]  /*0e20*/  @P2 BREAK B2 ;  /* 0x0000000000022942 */ /* 0x000fea0003800000 */
[----:B------:R-:W-:Y:S05]  /*0e30*/  @P2 BRA `(.L_x_36) ;  /* 0x00000000000c2947 */ /* 0x000fea0003800000 */
[----:B------:R1:W-:Y:S02]  /*0e40*/  STS [UR8+0x20], R3 ;  /* 0x00002003ff007988 */ /* 0x0003e40008000808 */
.L_x_35:
[----:B------:R-:W-:Y:S05]  /*0e50*/  BSYNC B2 ;  /* 0x0000000000027941 */ /* 0x000fea0003800000 */
.L_x_33:
[----:B------:R1:W-:Y:S02]  /*0e60*/  @!P2 STS [UR8+0x24], R2 ;  /* 0x00002402ff00a988 */ /* 0x0003e40008000808 */
.L_x_36:
[----:B------:R-:W-:Y:S05]  /*0e70*/  BSYNC B3 ;  /* 0x0000000000037941 */ /* 0x000fea0003800000 */
.L_x_32:
[----:B------:R-:W-:Y:S05]  /*0e80*/  WARPSYNC.ALL ;  /* 0x0000000000007948 */ /* 0x000fea0003800000 */
[----:B------:R-:W-:Y:S04]  /*0e90*/  BSSY B3, `(.L_x_37) ;  /* 0x000000e000037945 */ /* 0x000fe80003800000 */
[----:B------:R-:W-:Y:S05]  /*0ea0*/  @P2 BRA `(.L_x_38) ;  /* 0x0000000000302947 */ /* 0x000fea0003800000 */
[----:B-1--4-:R-:W1:Y:S01]  /*0eb0*/  LDS R3, [UR8+0x34] ;  /* 0x00003408ff037984 */ /* 0x012e620008000800 */
[----:B--2--5:R-:W2:Y:S03]  /*0ec0*/  LDC.64 R4, c[0x0][0x248] ;  /* 0x00009200ff047b82 */ /* 0x024ea60000000a00 */
[----:B------:R-:W4:Y:S01]  /*0ed0*/  LDS R2, [UR8+0x1c] ;  /* 0x00001c08ff027984 */ /* 0x000f220008000800 */
[C---:B--2---:R-:W-:Y:S01]  /*0ee0*/  SHF.L.U64.HI R5, R4.reuse, 0x1, R5 ;  /* 0x0000000104057819 */ /* 0x044fe20000010205 */
[----:B------:R-:W-:-:S03]  /*0ef0*/  IMAD.SHL.U32 R4, R4, 0x2, RZ ;  /* 0x0000000204047824 */ /* 0x000fc600078e00ff */
[--C-:B------:R-:W-:Y:S02]  /*0f00*/  SHF.R.U32.HI R9, RZ, 0x4, R5.reuse ;  /* 0x00000004ff097819 */ /* 0x100fe40000011605 */
[----:B------:R-:W-:-:S05]  /*0f10*/  SHF.R.U64 R4, R4, 0x4, R5 ;  /* 0x0000000404047819 */ /* 0x000fca0000001205 */
[----:B------:R2:W-:Y:S01]  /*0f20*/  STS [UR8+0xc], R4 ;  /* 0x00000c04ff007988 */ /* 0x0005e20008000808 */
[----:B-1----:R-:W-:Y:S02]  /*0f30*/  LOP3.LUT R3, R3, 0x7, RZ, 0xb8, !PT ;  /* 0x0000000703037812 */ /* 0x002fe400078eb8ff */
[----:B----4-:R-:W-:-:S03]  /*0f40*/  LOP3.LUT R2, R2, 0xf, R9, 0xb8, !PT ;  /* 0x0000000f02027812 */ /* 0x010fc600078eb809 */
[----:B------:R2:W-:Y:S04]  /*0f50*/  STS [UR8+0x34], R3 ;  /* 0x00003403ff007988 */ /* 0x0005e80008000808 */
[----:B------:R2:W-:Y:S02]  /*0f60*/  STS [UR8+0x1c], R2 ;  /* 0x00001c02ff007988 */ /* 0x0005e40008000808 */
.L_x_38:
[----:B------:R-:W-:Y:S05]  /*0f70*/  BSYNC B3 ;  /* 0x0000000000037941 */ /* 0x000fea0003800000 */
.L_x_37:
[----:B------:R-:W-:Y:S04]  /*0f80*/  BSSY B3, `(.L_x_39) ;  /* 0x000001a000037945 */ /* 0x000fe80003800000 */
[----:B------:R-:W-:Y:S04]  /*0f90*/  BSSY B4, `(.L_x_40) ;  /* 0x0000015000047945 */ /* 0x000fe80003800000 */
[----:B------:R-:W-:Y:S05]  /*0fa0*/  @P2 BRA `(.L_x_41) ;  /* 0x0000000000202947 */ /* 0x000fea0003800000 */
[----:B-12---:R-:W1:Y:S02]  /*0fb0*/  LDS R2, [UR8+0x34] ;  /* 0x00003408ff027984 */ /* 0x006e640008000800 */
[----:B-1----:R-:W-:-:S05]  /*0fc0*/  LOP3.LUT R2, R2, 0x38, RZ, 0xb8, !PT ;  /* 0x0000003802027812 */ /* 0x002fca00078eb8ff */
[----:B------:R1:W-:Y:S01]  /*0fd0*/  STS [UR8+0x34], R2 ;  /* 0x00003402ff007988 */ /* 0x0003e20008000808 */
[----:B------:R-:W-:Y:S05]  /*0fe0*/  @P2 BRA `(.L_x_42) ;  /* 0x0000000000202947 */ /* 0x000fea0003800000 */
[----:B-1----:R-:W1:Y:S01]  /*0ff0*/  LDS R2, [UR8+0x8] ;  /* 0x00000808ff027984 */ /* 0x002e620008000800 */
[----:B----4-:R-:W-:-:S05]  /*1000*/  IMAD.MOV.U32 R3, RZ, RZ, 0x780 ;  /* 0x00000780ff037424 */ /* 0x010fca00078e00ff */
[----:B-1----:R-:W-:-:S05]  /*1010*/  LOP3.LUT R2, R2, 0x500, R3, 0xd8, !PT ;  /* 0x0000050002027812 */ /* 0x002fca00078ed803 */
[----:B------:R1:W-:Y:S02]  /*1020*/  STS [UR8+0x8], R2 ;  /* 0x00000802ff007988 */ /* 0x0003e40008000808 */
.L_x_41:
[----:B------:R-:W-:Y:S05]  /*1030*/  @P2 BRA `(.L_x_43) ;  /* 0x0000000000282947 */ /* 0x000fea0003800000 */
[----:B-12---:R-:W1:Y:S02]  /*1040*/  LDS R2, [UR8+0x8] ;  /* 0x00000808ff027984 */ /* 0x006e640008000800 */
[----:B-1----:R-:W-:-:S05]  /*1050*/  LOP3.LUT R2, R2, 0x1800, RZ, 0xb8, !PT ;  /* 0x0000180002027812 */ /* 0x002fca00078eb8ff */
[----:B------:R2:W-:Y:S02]  /*1060*/  STS [UR8+0x8], R2 ;  /* 0x00000802ff007988 */ /* 0x0005e40008000808 */
.L_x_42:
[----:B------:R-:W-:Y:S05]  /*1070*/  @P2 BREAK B4 ;  /* 0x0000000000042942 */ /* 0x000fea0003800000 */
[----:B------:R-:W-:Y:S05]  /*1080*/  @P2 BRA `(.L_x_44) ;  /* 0x0000000000242947 */ /* 0x000fea0003800000 */
[----:B-12---:R-:W1:Y:S01]  /*1090*/  LDS R2, [UR8+0x8] ;  /* 0x00000808ff027984 */ /* 0x006e620008000800 */
[----:B----4-:R-:W-:-:S05]  /*10a0*/  IMAD.MOV.U32 R3, RZ, RZ, 0x6000 ;  /* 0x00006000ff037424 */ /* 0x010fca00078e00ff */
[----:B-1----:R-:W-:-:S04]  /*10b0*/  LOP3.LUT R2, R2, 0x6000, R3, 0xd8, !PT ;  /* 0x0000600002027812 */ /* 0x002fc800078ed803 */
[----:B------:R-:W-:-:S05]  /*10c0*/  LOP3.LUT R2, R2, 0x400000, RZ, 0xb8, !PT ;  /* 0x0040000002027812 */ /* 0x000fca00078eb8ff */
[----:B------:R1:W-:Y:S02]  /*10d0*/  STS [UR8+0x8], R2 ;  /* 0x00000802ff007988 */ /* 0x0003e40008000808 */
.L_x_43:
[----:B------:R-:W-:Y:S05]  /*10e0*/  BSYNC B4 ;  /* 0x0000000000047941 */ /* 0x000fea0003800000 */
.L_x_40:
[----:B-12---:R-:W1:Y:S02]  /*10f0*/  @!P2 LDS R2, [UR8+0x8] ;  /* 0x00000808ff02a984 */ /* 0x006e640008000800 */
[----:B-1----:R-:W-:-:S05]  /*1100*/  @!P2 LOP3.LUT R2, R2, 0x8000, RZ, 0xb8, !PT ;  /* 0x000080000202a812 */ /* 0x002fca00078eb8ff */
[----:B------:R1:W-:Y:S02]  /*1110*/  @!P2 STS [UR8+0x8], R2 ;  /* 0x00000802ff00a988 */ /* 0x0003e40008000808 */
.L_x_44:
[----:B------:R-:W-:Y:S05]  /*1120*/  BSYNC B3 ;  /* 0x0000000000037941 */ /* 0x000fea0003800000 */
.L_x_39:
[----:B------:R-:W-:Y:S05]  /*1130*/  WARPSYNC.ALL ;  /* 0x0000000000007948 */ /* 0x000fea0003800000 */
[----:B------:R-:W-:-:S04]  /*1140*/  UIADD3 UR4, UR4, 0x100, URZ ;  /* 0x0000010004047890 */ /* 0x000fc8000fffe03f */
[----:B------:R-:W-:-:S04]  /*1150*/  UIADD3 UR52, UP0, UR4, UR52, URZ ;  /* 0x0000003404347290 */ /* 0x000fc8000ff1e03f */
[----:B------:R-:W-:Y:S01]  /*1160*/  ULEA.HI.X.SX32 UR53, UR4, UR53, 0x1, UP0 ;  /* 0x0000003504357291 */ /* 0x000fe200080f0e3f */
[----:B------:R-:W-:Y:S11]  /*1170*/  @P0 BRA `(.L_x_45) ;  /* 0x0000000000280947 */ /* 0x000ff60003800000 */
[----:B-12---:R-:W5:Y:S01]  /*1180*/  S2R R2, SR_LANEID ;  /* 0x0000000000027919 */ /* 0x006f620000000000 */
[----:B------:R-:W-:Y:S05]  /*1190*/  WARPSYNC.ALL ;  /* 0x0000000000007948 */ /* 0x000fea0003800000 */
[----:B-----5:R-:W-:-:S05]  /*11a0*/  IMAD.SHL.U32 R4, R2, 0x4, RZ ;  /* 0x0000000402047824 */ /* 0x020fca00078e00ff */
[----:B------:R-:W1:Y:S01]  /*11b0*/  LDS R5, [R4+UR8] ;  /* 0x0000000804057984 */ /* 0x000e620008000800 */
[----:B------:R-:W-:-:S05]  /*11c0*/  IADD3 R2, P1, R4, UR52, RZ ;  /* 0x0000003404027c10 */ /* 0x000fca000ff3e0ff */
[----:B----4-:R-:W-:-:S05]  /*11d0*/  IMAD.X R3, RZ, RZ, UR53, P1 ;  /* 0x00000035ff037e24 */ /* 0x010fca00088e06ff */
[----:B-1----:R1:W2:Y:S01]  /*11e0*/  ATOMG.E.EXCH.STRONG.GPU PT, RZ, [R2], R5 ;  /* 0x0000000502ff73a8 */ /* 0x0022a200041ee100 */
[----:B------:R-:W-:-:S04]  /*11f0*/  DEPBAR {5,4,3,2,1,0} ;  /* 0x0000003f0000791a */ /* 0x000fc80000000000 */
[----:B------:R1:W-:Y:S01]  /*1200*/  UTMACCTL.IV [UR52] ;  /* 0x00000000340079b9 */ /* 0x0003e20008000000 */
[----:B------:R-:W-:Y:S01]  /*1210*/  NOP ;  /* 0x0000000000007918 */ /* 0x000fe20000000000 */
.L_x_45:
[----:B------:R-:W-:Y:S05]  /*1220*/  @P0 BRA `(.L_x_46) ;  /* 0x00000000000c0947 */ /* 0x000fea0003800000 */
[----:B------:R0:W-:Y:S01]  /*1230*/  UTMACMDFLUSH ;  /* 0x00000000000079b7 */ /* 0x0001e20000000000 */
[----:B------:R-:W-:Y:S05]  /*1240*/  @P0 BRA `(.L_x_46) ;  /* 0x0000000000040947 */ /* 0x000fea0003800000 */
[----:B------:R-:W-:-:S04]  /*1250*/  DEPBAR.LE SB0, 0x0 ;  /* 0x000080000000791a */ /* 0x000fc80000000000 */
.L_x_46:
[----:B------:R-:W-:Y:S05]  /*1260*/  WARPSYNC.ALL ;  /* 0x0000000000007948 */ /* 0x000fea0003800000 */
[----:B--2---:R-:W-:Y:S01]  /*1270*/  BAR.SYNC.DEFER_BLOCKING 0x0 ;  /* 0x0000000000007b1d */ /* 0x004fe20000010000 */
[----:B------:R-:W-:Y:S01]  /*1280*/  ISETP.GE.AND P0, PT, R8, 0x1, PT ;  /* 0x000000010800780c */ /* 0x000fe20003f06270 */
[----:B------:R-:W-:Y:S01]  /*1290*/  USHF.L.U32 UR23, UR54, 0x6, URZ ;  /* 0x0000000636177899 */ /* 0x000fe2000800063f */
[----:B------:R-:W-:Y:S01]  /*12a0*/  CS2R R24, SRZ ;  /* 0x0000000000187805 */ /* 0x000fe2000001ff00 */
[----:B------:R-:W-:Y:S01]  /*12b0*/  USHF.L.U32 UR26, UR11, 0x6, URZ ;  /* 0x000000060b1a7899 */ /* 0x000fe2000800063f */
[----:B------:R-:W-:Y:S01]  /*12c0*/  CS2R R26, SRZ ;  /* 0x00000000001a7805 */ /* 0x000fe2000001ff00 */
[----:B------:R-:W-:Y:S01]  /*12d0*/  VOTEU.ALL UP0, P2 ;  /* 0x00000000003f7886 */ /* 0x000fe20001000000 */
[----:B------:R-:W-:Y:S01]  /*12e0*/  UMOV UR4, 0x1 ;  /* 0x0000000100047882 */ /* 0x000fe20000000000 */
[----:B------:R-:W-:-:S02]  /*12f0*/  CS2R R28, SRZ ;  /* 0x00000000001c7805 */ /* 0x000fc4000001ff00 */
[----:B------:R-:W-:Y:S02]  /*1300*/  CS2R R30, SRZ ;  /* 0x00000000001e7805 */ /* 0x000fe4000001ff00 */
[----:B------:R-:W-:Y:S01]  /*1310*/  CS2R R32, SRZ ;  /* 0x0000000000207805 */ /* 0x000fe2000001ff00 */
[----:B------:R-:W-:-:S04]  /*1320*/  @!UP0 UIADD3 UR4, -UR4, 0x100000, URZ ;  /* 0x0010000004048890 */ /* 0x000fc8000fffe13f */
[----:B------:R-:W-:Y:S02]  /*1330*/  @!UP0 USHF.L.U32 UR5, UR4, 0xb, URZ ;  /* 0x0000000b04058899 */ /* 0x000fe4000800063f */
[----:B------:R-:W-:Y:S01]  /*1340*/  @!UP0 USHF.L.U32 UR4, UR4, 0x1, URZ ;  /* 0x0000000104048899 */ /* 0x000fe2000800063f */
[----:B------:R-:W-:Y:S01]  /*1350*/  CS2R R34, SRZ ;  /* 0x0000000000227805 */ /* 0x000fe2000001ff00 */
[----:B------:R-:W-:Y:S01]  /*1360*/  VOTEU.ALL UP0, P2 ;  /* 0x00000000003f7886 */ /* 0x000fe20001000000 */
[----:B------:R-:W-:Y:S02]  /*1370*/  CS2R R36, SRZ ;  /* 0x0000000000247805 */ /* 0x000fe4000001ff00 */
[----:B------:R-:W-:Y:S01]  /*1380*/  CS2R R38, SRZ ;  /* 0x0000000000267805 */ /* 0x000fe2000001ff00 */
[----:B------:R-:W2:Y:S06]  /*1390*/  FENCE.VIEW.ASYNC.S ;  /* 0x00000000000073c6 */ /* 0x000eac0000000000 */
[----:B--2---:R2:W1:Y:S01]  /*13a0*/  @!UP0 SYNCS.EXCH.64 URZ, [UR8+0x8000], UR4 ;  /* 0x00800004083f85b2 */ /* 0x0044620008000100 */
[----:B------:R-:W-:Y:S05]  /*13b0*/  @!P0 BRA `(.L_x_47) ;  /* 0x0000000400e08947 */ /* 0x000fea0003800000 */
[----:B------:R-:W-:Y:S01]  /*13c0*/  USHF.R.U32.HI UR9, URZ, 0x4, UR8 ;  /* 0x000000043f097899 */ /* 0x000fe20008011608 */
[----:B-1----:R-:W-:Y:S01]  /*13d0*/  SHF.R.U32.HI R2, RZ, 0x5, R0 ;  /* 0x00000005ff027819 */ /* 0x002fe20000011600 */
[----:B--2---:R-:W-:Y:S01]  /*13e0*/  UIADD3 UR5, UR8, 0x4000, URZ ;  /* 0x0000400008057890 */ /* 0x004fe2000fffe03f */
[----:B------:R-:W-:Y:S01]  /*13f0*/  CS2R R24, SRZ ;  /* 0x0000000000187805 */ /* 0x000fe2000001ff00 */
[----:B------:R-:W-:Y:S01]  /*1400*/  USGXT.U32 UR9, UR9, 0xe ;  /* 0x0000000e0909789a */ /* 0x000fe20008000000 */
[----:B------:R-:W-:Y:S01]  /*1410*/  R2UR UR10, R2 ;  /* 0x00000000020a72ca */ /* 0x000fe200000e0000 */
[----:B------:R-:W-:Y:S01]  /*1420*/  UMOV UR4, URZ ;  /* 0x0000003f00047c82 */ /* 0x000fe20008000000 */
[----:B------:R-:W-:Y:S01]  /*1430*/  CS2R R26, SRZ ;  /* 0x00000000001a7805 */ /* 0x000fe2000001ff00 */
[----:B------:R-:W-:Y:S01]  /*1440*/  UIADD3 UR12, UP0, UR9, 0x2, URZ ;  /* 0x00000002090c7890 */ /* 0x000fe2000ff1e03f */
[----:B------:R-:W-:Y:S02]  /*1450*/  CS2R R28, SRZ ;  /* 0x00000000001c7805 */ /* 0x000fe4000001ff00 */
[----:B------:R-:W-:-:S02]  /*1460*/  CS2R R30, SRZ ;  /* 0x00000000001e7805 */ /* 0x000fc4000001ff00 */
[----:B------:R-:W-:Y:S01]  /*1470*/  CS2R R32, SRZ ;  /* 0x0000000000207805 */ /* 0x000fe2000001ff00 */
[----:B------:R-:W-:Y:S01]  /*1480*/  UIADD3.X UR13, UR4, 0x40000040, URZ, UP0, !UPT ;  /* 0x40000040040d7890 */ /* 0x000fe200087fe43f */
[----:B------:R-:W-:Y:S02]  /*1490*/  CS2R R34, SRZ ;  /* 0x0000000000227805 */ /* 0x000fe4000001ff00 */
[----:B------:R-:W-:Y:S02]  /*14a0*/  CS2R R36, SRZ ;  /* 0x0000000000247805 */ /* 0x000fe4000001ff00 */
[----:B------:R-:W-:Y:S01]  /*14b0*/  CS2R R38, SRZ ;  /* 0x0000000000267805 */ /* 0x000fe2000001ff00 */
[----:B------:R-:W-:Y:S01]  /*14c0*/  IMAD.U32 R5, RZ, RZ, UR5 ;  /* 0x00000005ff057e24 */ /* 0x000fe2000f8e00ff */
[----:B------:R-:W-:Y:S02]  /*14d0*/  UIADD3.64 UR28, UR12, 0x2, URZ ;  /* 0x000000020c1c7897 */ /* 0x000fe4000fffe03f */
[----:B------:R-:W-:-:S02]  /*14e0*/  UIADD3.64 UR32, UR12, 0x4, URZ ;  /* 0x000000040c207897 */ /* 0x000fc4000fffe03f */
[----:B------:R-:W-:Y:S02]  /*14f0*/  UIADD3.64 UR36, UR12, 0x1fe, URZ ;  /* 0x000001fe0c247897 */ /* 0x000fe4000fffe03f */
[----:B------:R-:W-:Y:S02]  /*1500*/  UIADD3.64 UR40, UR12, 0x200, URZ ;  /* 0x000002000c287897 */ /* 0x000fe4000fffe03f */
[----:B------:R-:W-:Y:S02]  /*1510*/  UIADD3.64 UR44, UR12, 0x202, URZ ;  /* 0x000002020c2c7897 */ /* 0x000fe4000fffe03f */
[----:B------:R-:W-:Y:S01]  /*1520*/  UIADD3.64 UR48, UR12, 0x204, URZ ;  /* 0x000002040c307897 */ /* 0x000fe2000fffe03f */
[----:B------:R-:W-:-:S11]  /*1530*/  UMOV UR27, URZ ;  /* 0x0000003f001b7c82 */ /* 0x000fd60008000000 */
.L_x_49:
[----:B------:R-:W-:Y:S01]  /*1540*/  BAR.SYNC.DEFER_BLOCKING 0x0 ;  /* 0x0000000000007b1d */ /* 0x000fe20000010000 */
[----:B------:R-:W-:Y:S01]  /*1550*/  @!P2 IMAD.MOV.U32 R2, RZ, RZ, 0x8000 ;  /* 0x00008000ff02a424 */ /* 0x000fe200078e00ff */
[----:B------:R-:W-:Y:S02]  /*1560*/  ELECT P0, URZ, PT ;  /* 0x00000000003f782f */ /* 0x000fe40003800000 */
[----:B------:R-:W-:Y:S02]  /*1570*/  ELECT P1, URZ, PT ;  /* 0x00000000003f782f */ /* 0x000fe40003820000 */
[C---:B------:R-:W-:Y:S01]  /*1580*/  ISETP.LT.U32.AND P0, PT, R6.reuse, 0x20, P0 ;  /* 0x000000200600780c */ /* 0x040fe20000701070 */
[----:B------:R-:W-:Y:S01]  /*1590*/  ULOP3.LUT UR22, UR10, 0x1, URZ, 0xc0, !UPT ;  /* 0x000000010a167892 */ /* 0x000fe2000f8ec03f */
[----:B------:R-:W-:-:S03]  /*15a0*/  ISETP.LT.U32.AND P1, PT, R6, 0x40, P1 ;  /* 0x000000400600780c */ /* 0x000fc60000f21070 */
[----:B------:R-:W-:Y:S02]  /*15b0*/  ULEA UR20, UR22, UR8, 0xd ;  /* 0x0000000816147291 */ /* 0x000fe4000f8e683f */
[----:B------:R-:W-:-:S06]  /*15c0*/  ULEA UR22, UR22, UR27, 0x6 ;  /* 0x0000001b16167291 */ /* 0x000fcc000f8e303f */
[----:B------:R-:W-:Y:S02]  /*15d0*/  VOTEU.ANY UP0, P0 ;  /* 0x00000000003f7886 */ /* 0x000fe40000000100 */
[----:B------:R-:W-:Y:S01]  /*15e0*/  VOTEU.ANY UP1, P1 ;  /* 0x00000000003f7886 */ /* 0x000fe20000820100 */
[----:B------:R-:W-:Y:S01]  /*15f0*/  VOTEU.ANY UP2, P1 ;  /* 0x00000000003f7886 */ /* 0x000fe20000840100 */
[----:B------:R1:W-:Y:S01]  /*1600*/  @!P2 SYNCS.ARRIVE.TRANS64 RZ, [UR8+0x8000], R2 ;  /* 0x00800002ffffa9a7 */ /* 0x0003e20008000008 */
[----:B------:R2:W-:Y:S06]  /*1610*/  MEMBAR.ALL.CTA ;  /* 0x0000000000007992 */ /* 0x0005ec0000008000 */
[----:B--2---:R-:W2:Y:S01]  /*1620*/  FENCE.VIEW.ASYNC.S ;  /* 0x00000000000073c6 */ /* 0x004ea20000000000 */
[----:B------:R-:W-:-:S02]  /*1630*/  @UP0 UIADD3 UR4, UR8, 0x4000, URZ ;  /* 0x0000400008040890 */ /* 0x000fc4000fffe03f */
[----:B------:R-:W-:Y:S01]  /*1640*/  @UP1 UIADD3 UR21, UR8, 0x8000, URZ ;  /* 0x0000800008151890 */ /* 0x000fe2000fffe03f */
[----:B------:R-:W-:Y:S01]  /*1650*/  @UP1 UMOV UR5, UR17 ;  /* 0x0000001100051c82 */ /* 0x000fe20008000000 */
[----:B------:R-:W-:Y:S02]  /*1660*/  @UP0 UIADD3 UR25, UR8, 0x8000, URZ ;  /* 0x0000800008190890 */ /* 0x000fe4000fffe03f */
[----:B------:R-:W-:Y:S01]  /*1670*/  @P0 IMAD.U32 R5, RZ, RZ, UR4 ;  /* 0x00000004ff050e24 */ /* 0x000fe2000f8e00ff */
[----:B------:R-:W-:Y:S01]  /*1680*/  @UP1 UMOV UR4, UR16 ;  /* 0x0000001000041c82 */ /* 0x000fe20008000000 */
[----:B--2---:R-:W-:Y:S01]  /*1690*/  VOTEU.ANY UP1, P0 ;  /* 0x00000000003f7886 */ /* 0x004fe20000020100 */
[----:B-1----:R-:W-:Y:S02]  /*16a0*/  SHF.L.U32 R2, R7, 0x1f, RZ ;  /* 0x0000001f07027819 */ /* 0x002fe400000006ff */
[----:B------:R-:W-:Y:S01]  /*16b0*/  @P0 R2UR UR24, R5 ;  /* 0x00000000051802ca */ /* 0x000fe200000e0000 */
[----:B------:R-:W-:Y:S06]  /*16c0*/  BAR.SYNC.DEFER_BLOCKING 0x0 ;  /* 0x0000000000007b1d */ /* 0x000fec0000010000 */
[----:B------:R1:W-:Y:S02]  /*16d0*/  @UP2 UTMALDG.2D [UR20], [UR4] ;  /* 0x00000014040025b4 */ /* 0x0003e40008008000 */
[----:B-1----:R-:W-:Y:S01]  /*16e0*/  @UP0 UMOV UR4, UR18 ;  /* 0x0000001200040c82 */ /* 0x002fe20008000000 */
[----:B------:R-:W-:Y:S01]  /*16f0*/  @UP0 UMOV UR5, UR19 ;  /* 0x0000001300050c82 */ /* 0x000fe20008000000 */
[----:B------:R-:W-:Y:S06]  /*1700*/  BAR.SYNC.DEFER_BLOCKING 0x0 ;  /* 0x0000000000007b1d */ /* 0x000fec0000010000 */
[----:B------:R1:W-:Y:S02]  /*1710*/  @UP1 UTMALDG.2D [UR24], [UR4] ;  /* 0x00000018040015b4 */ /* 0x0003e40008008000 */
[----:B------:R-:W-:Y:S06]  /*1720*/  BAR.SYNC.DEFER_BLOCKING 0x0 ;  /* 0x0000000000007b1d */ /* 0x000fec0000010000 */
[----:B------:R-:W2:Y:S02]  /*1730*/  SYNCS.PHASECHK.TRANS64.TRYWAIT P0, [UR8+0x8000], R2 ;  /* 0x00800002ff0075a7 */ /* 0x000ea40008000148 */
[----:B-12---:R-:W-:Y:S05]  /*1740*/  @!P0 BRA `(.L_x_48) ;  /* 0x0000000400a48947 */ /* 0x006fea0003800000 */
.L_x_50:
[----:B------:R-:W-:Y:S01]  /*1750*/  ULOP3.LUT UR4, UR10, 0x4, URZ, 0xc0, !UPT ;  /* 0x000000040a047892 */ /* 0x000fe2000f8ec03f */
[----:B----4-:R-:W-:Y:S01]  /*1760*/  IMAD.MOV.U32 R3, RZ, RZ, 0x40000040 ;  /* 0x40000040ff037424 */ /* 0x010fe200078e00ff */
[----:B------:R-:W-:Y:S02]  /*1770*/  WARPGROUP.DEPBAR.LE gsb0, 0x0 ;  /* 0x00008000000079c5 */ /* 0x000fe40000010000 */
[----:B------:R-:W-:Y:S01]  /*1780*/  WARPGROUP.ARRIVE ;  /* 0x00000000000079c5 */ /* 0x000fe20000000000 */
[----:B------:R-:W-:Y:S01]  /*1790*/  UMOV UR5, 0x40000040 ;  /* 0x4000004000057882 */ /* 0x000fe20000000000 */
[----:B------:R-:W-:Y:S01]  /*17a0*/  LEA.HI R2, R5, UR4, RZ, 0x1c ;  /* 0x0000000405027c11 */ /* 0x000fe2000f8fe0ff */
[----:B------:R-:W-:Y:S01]  /*17b0*/  UMOV UR4, UR9 ;  /* 0x0000000900047c82 */ /* 0x000fe20008000000 */
[----:B------:R-:W-:Y:S01]  /*17c0*/  R2UR UR7, R3 ;  /* 0x00000000030772ca */ /* 0x000fe200000e0000 */
[----:B------:R-:W-:Y:S01]  /*17d0*/  IMAD.MOV.U32 R3, RZ, RZ, RZ ;  /* 0x000000ffff037224 */ /* 0x000fe200078e00ff */
[----:B------:R-:W-:Y:S01]  /*17e0*/  LOP3.LUT R2, R2, 0x3fff, RZ, 0xc0, !PT ;  /* 0x00003fff02027812 */ /* 0x000fe200078ec0ff */
[----:B------:R-:W-:Y:S01]  /*17f0*/  UIADD3 UR27, UR27, 0x80, URZ ;  /* 0x000000801b1b7890 */ /* 0x000fe2000fffe03f */
[----:B------:R-:W-:-:S02]  /*1800*/  LOP3.LUT R7, R7, 0x1, RZ, 0x3c, !PT ;  /* 0x0000000107077812 */ /* 0x000fc400078e3cff */
[C---:B------:R-:W-:Y:S02]  /*1810*/  R2UR UR6, R2.reuse ;  /* 0x00000000020672ca */ /* 0x040fe400000e0000 */
[----:B------:R-:W-:-:S04]  /*1820*/  IADD3 R2, P0, R2, 0x80, RZ ;  /* 0x0000008002027810 */ /* 0x000fc80007f1e0ff */
[----:B------:R-:W-:Y:S01]  /*1830*/  IADD3.X R3, R3, 0x40000040, RZ, P0, !PT ;  /* 0x4000004003037810 */ /* 0x000fe200007fe4ff */
[----:B-----5:R-:W-:Y:S01]  /*1840*/  IMAD.MOV.U32 R4, RZ, RZ, R2 ;  /* 0x000000ffff047224 */ /* 0x020fe200078e0002 */
[----:B------:R-:W-:Y:S02]  /*1850*/  R2UR UR14, R2 ;  /* 0x00000000020e72ca */ /* 0x000fe400000e0000 */
[----:B------:R-:W-:Y:S02]  /*1860*/  R2UR UR15, R3 ;  /* 0x00000000030f72ca */ /* 0x000fe400000e0000 */
[----:B------:R-:W-:Y:S01]  /*1870*/  IADD3 R8, P0, R4, 0x80, RZ ;  /* 0x0000008004087810 */ /* 0x000fe20007f1e0ff */
[----:B------:R-:W-:Y:S01]  /*1880*/  HGMMA.64x32x16.F32.BF16 R24, gdesc[UR4].tnspB, R24 ;  /* 0x40600000041879f0 */ /* 0x000fe20008701818 */
[----:B------:R-:W-:Y:S02]  /*1890*/  IMAD.MOV.U32 R4, RZ, RZ, R3 ;  /* 0x000000ffff047224 */ /* 0x000fe400078e0003 */
[----:B------:R-:W-:-:S02]  /*18a0*/  R2UR UR30, R8 ;  /* 0x00000000081e72ca */ /* 0x000fc400000e0000 */
[----:B------:R-:W-:Y:S02]  /*18b0*/  IMAD.X R9, RZ, RZ, R4, P0 ;  /* 0x000000ffff097224 */ /* 0x000fe400000e0604 */
[----:B------:R-:W-:-:S03]  /*18c0*/  IMAD.MOV.U32 R4, RZ, RZ, R2 ;  /* 0x000000ffff047224 */ /* 0x000fc600078e0002 */
[----:B------:R-:W-:Y:S02]  /*18d0*/  R2UR UR31, R9 ;  /* 0x00000000091f72ca */ /* 0x000fe400000e0000 */
[----:B------:R-:W-:Y:S01]  /*18e0*/  IADD3 R8, P0, R4, 0x100, RZ ;  /* 0x0000010004087810 */ /* 0x000fe20007f1e0ff */
[----:B------:R-:W-:-:S03]  /*18f0*/  IMAD.MOV.U32 R4, RZ, RZ, R3 ;  /* 0x000000ffff047224 */ /* 0x000fc600078e0003 */
[----:B------:R-:W-:Y:S01]  /*1900*/  R2UR UR34, R8 ;  /* 0x00000000082272ca */ /* 0x000fe200000e0000 */
        /* <DEDUP_REMOVED lines=19> */
[----:B------:R-:W-:Y:S02]  /*1a40*/  IMAD.MOV.U32 R4, RZ, RZ, R2 ;  /* 0x000000ffff047224 */ /* 0x000fe400078e0002 */
[----:B------:R-:W1:Y:S01]  /*1a50*/  LDC R2, c[0x0][0x230] ;  /* 0x00008c00ff027b82 */ /* 0x000e620000000800 */
[----:B------:R-:W-:Y:S01]  /*1a60*/  R2UR UR47, R9 ;  /* 0x00000000092f72ca */ /* 0x000fe200000e0000 */
[----:B------:R-:W-:Y:S01]  /*1a70*/  HGMMA.64x32x16.F32.BF16 R24, gdesc[UR12].tnspB, R24 ;  /* 0x406000000c1879f0 */ /* 0x000fe20008701818 */
[----:B------:R-:W-:-:S04]  /*1a80*/  IADD3 R8, P0, R4, 0x300, RZ ;  /* 0x0000030004087810 */ /* 0x000fc80007f1e0ff */
[----:B------:R-:W-:Y:S01]  /*1a90*/  R2UR UR50, R8 ;  /* 0x00000000083272ca */ /* 0x000fe200000e0000 */
[----:B------:R-:W-:-:S05]  /*1aa0*/  IMAD.X R9, RZ, RZ, R3, P0 ;  /* 0x000000ffff097224 */ /* 0x000fca00000e0603 */
[----:B------:R-:W-:Y:S02]  /*1ab0*/  R2UR UR51, R9 ;  /* 0x00000000093372ca */ /* 0x000fe400000e0000 */
[----:B-1----:R-:W-:Y:S01]  /*1ac0*/  ISETP.LE.AND P0, PT, R2, UR27, PT ;  /* 0x0000001b02007c0c */ /* 0x002fe2000bf03270 */
[----:B------:R-:W-:Y:S04]  /*1ad0*/  HGMMA.64x32x16.F32.BF16 R24, gdesc[UR28].tnspB, R24 ;  /* 0x406000001c1879f0 */ /* 0x000fe80008701818 */
[----:B------:R-:W-:Y:S04]  /*1ae0*/  HGMMA.64x32x16.F32.BF16 R24, gdesc[UR32].tnspB, R24 ;  /* 0x40600000201879f0 */ /* 0x000fe80008701818 */
[----:B------:R-:W-:Y:S04]  /*1af0*/  HGMMA.64x32x16.F32.BF16 R24, gdesc[UR36].tnspB, R24 ;  /* 0x40600000241879f0 */ /* 0x000fe80008701818 */
[----:B------:R-:W-:Y:S04]  /*1b00*/  HGMMA.64x32x16.F32.BF16 R24, gdesc[UR40].tnspB, R24 ;  /* 0x40600000281879f0 */ /* 0x000fe80008701818 */
[----:B------:R-:W-:Y:S04]  /*1b10*/  HGMMA.64x32x16.F32.BF16 R24, gdesc[UR44].tnspB, R24 ;  /* 0x406000002c1879f0 */ /* 0x000fe80008701818 */
[----:B------:R-:W-:Y:S01]  /*1b20*/  HGMMA.64x32x16.F32.BF16 R24, gdesc[UR48].tnspB, R24, gsb0 ;  /* 0x40600000301879f0 */ /* 0x000fe20008001818 */
[----:B------:R-:W-:Y:S05]  /*1b30*/  @!P0 BRA `(.L_x_49) ;  /* 0xfffffff800808947 */ /* 0x000fea000383ffff */
.L_x_47:
[C---:B-1----:R-:W-:Y:S01]  /*1b40*/  IMAD.SHL.U32 R2, R0.reuse, 0x40, RZ ;  /* 0x0000004000027824 */ /* 0x042fe200078e00ff */
[----:B-----5:R-:W-:Y:S01]  /*1b50*/  SHF.R.U32.HI R4, RZ, 0x1, R0 ;  /* 0x00000001ff047819 */ /* 0x020fe20000011600 */
[----:B----4-:R-:W-:Y:S01]  /*1b60*/  IMAD.SHL.U32 R3, R0, 0x10, RZ ;  /* 0x0000001000037824 */ /* 0x010fe200078e00ff */
[----:B------:R-:W-:Y:S02]  /*1b70*/  WARPGROUP.DEPBAR.LE gsb0, 0x0 ;  /* 0x00008000000079c5 */ /* 0x000fe40000010000 */
[----:B------:R-:W-:Y:S01]  /*1b80*/  LOP3.LUT R2, R2, 0x1800, RZ, 0xc0, !PT ;  /* 0x0000180002027812 */ /* 0x000fe200078ec0ff */
[----:B------:R-:W-:Y:S01]  /*1b90*/  BAR.SYNC.DEFER_BLOCKING 0x0 ;  /* 0x0000000000007b1d */ /* 0x000fe20000010000 */
[----:B------:R-:W-:Y:S02]  /*1ba0*/  LOP3.LUT R5, R4, 0x40, RZ, 0xc0, !PT ;  /* 0x0000004004057812 */ /* 0x000fe400078ec0ff */
[----:B------:R-:W-:Y:S02]  /*1bb0*/  ELECT P0, URZ, PT ;  /* 0x00000000003f782f */ /* 0x000fe40003800000 */
[----:B------:R-:W-:-:S02]  /*1bc0*/  LOP3.LUT R2, R2, 0x70, R3, 0xf8, !PT ;  /* 0x0000007002027812 */ /* 0x000fc400078ef803 */
[----:B------:R-:W-:Y:S01]  /*1bd0*/  LOP3.LUT R5, R5, 0x10, R0, 0xf8, !PT ;  /* 0x0000001005057812 */ /* 0x000fe200078ef800 */
[----:B------:R-:W-:Y:S01]  /*1be0*/  IMAD.SHL.U32 R0, R0, 0x80, RZ ;  /* 0x0000008000007824 */ /* 0x000fe200078e00ff */
[----:B------:R-:W-:Y:S01]  /*1bf0*/  F2FP.BF16.F32.PACK_AB R24, R25, R24 ;  /* 0x000000181918723e */ /* 0x000fe200000010ff */
[----:B------:R-:W-:Y:S01]  /*1c00*/  UMOV UR9, UR26 ;  /* 0x0000001a00097c82 */ /* 0x000fe20008000000 */
[----:B------:R-:W-:Y:S01]  /*1c10*/  LOP3.LUT R5, R2, R5, RZ, 0x3c, !PT ;  /* 0x0000000502057212 */ /* 0x000fe200078e3cff */
[----:B------:R-:W-:Y:S01]  /*1c20*/  UMOV UR10, UR23 ;  /* 0x00000017000a7c82 */ /* 0x000fe20008000000 */
[----:B------:R-:W-:Y:S02]  /*1c30*/  F2FP.BF16.F32.PACK_AB R25, R27, R26 ;  /* 0x0000001a1b19723e */ /* 0x000fe400000010ff */
[----:B------:R-:W-:Y:S02]  /*1c40*/  LOP3.LUT R0, R5, 0x780, R0, 0xf8, !PT ;  /* 0x0000078005007812 */ /* 0x000fe400078ef800 */
[----:B------:R-:W-:-:S02]  /*1c50*/  F2FP.BF16.F32.PACK_AB R32, R33, R32 ;  /* 0x000000202120723e */ /* 0x000fc400000010ff */
[C---:B------:R-:W-:Y:S01]  /*1c60*/  LOP3.LUT R2, R0.reuse, 0x20, RZ, 0x3c, !PT ;  /* 0x0000002000027812 */ /* 0x040fe200078e3cff */
[----:B------:R-:W-:Y:S01]  /*1c70*/  VIADD R0, R0, UR8 ;  /* 0x0000000800007c36 */ /* 0x000fe20008000000 */
[----:B------:R-:W-:Y:S02]  /*1c80*/  F2FP.BF16.F32.PACK_AB R26, R29, R28 ;  /* 0x0000001c1d1a723e */ /* 0x000fe400000010ff */
[----:B------:R-:W-:Y:S01]  /*1c90*/  F2FP.BF16.F32.PACK_AB R27, R31, R30 ;  /* 0x0000001e1f1b723e */ /* 0x000fe200000010ff */
[----:B------:R-:W-:Y:S01]  /*1ca0*/  VIADD R2, R2, UR8 ;  /* 0x0000000802027c36 */ /* 0x000fe20008000000 */
[----:B------:R-:W-:Y:S01]  /*1cb0*/  F2FP.BF16.F32.PACK_AB R33, R35, R34 ;  /* 0x000000222321723e */ /* 0x000fe200000010ff */
[----:B------:R-:W1:Y:S01]  /*1cc0*/  @!P2 SYNCS.CCTL.IV [UR8+0x8000] ;  /* 0x00800000ff00a9b1 */ /* 0x000e620008000008 */
[----:B------:R-:W-:Y:S01]  /*1cd0*/  F2FP.BF16.F32.PACK_AB R34, R37, R36 ;  /* 0x000000242522723e */ /* 0x000fe200000010ff */
[----:B-1----:R-:W-:Y:S01]  /*1ce0*/  STSM.16.M88.4 [R0], R24 ;  /* 0x0000001800007844 */ /* 0x002fe20000000200 */
[----:B------:R-:W-:-:S02]  /*1cf0*/  F2FP.BF16.F32.PACK_AB R35, R39, R38 ;  /* 0x000000262723723e */ /* 0x000fc400000010ff */
[----:B------:R-:W-:-:S03]  /*1d00*/  ISETP.LT.U32.AND P0, PT, R6, 0x20, P0 ;  /* 0x000000200600780c */ /* 0x000fc60000701070 */
[----:B------:R-:W-:Y:S01]  /*1d10*/  STSM.16.M88.4 [R2], R32 ;  /* 0x0000002002007844 */ /* 0x000fe20000000200 */
[----:B------:R1:W-:Y:S06]  /*1d20*/  MEMBAR.ALL.CTA ;  /* 0x0000000000007992 */ /* 0x0003ec0000008000 */
[----:B-1----:R-:W1:Y:S03]  /*1d30*/  FENCE.VIEW.ASYNC.S ;  /* 0x00000000000073c6 */ /* 0x002e660000000000 */
[----:B-1----:R-:W-:Y:S01]  /*1d40*/  VOTEU.ANY UP0, P0 ;  /* 0x00000000003f7886 */ /* 0x002fe20000000100 */
[----:B------:R-:W-:-:S04]  /*1d50*/  VOTEU.ANY UP1, P0 ;  /* 0x00000000003f7886 */ /* 0x000fc80000020100 */
[----:B--2---:R-:W-:Y:S01]  /*1d60*/  @UP0 UMOV UR4, UR52 ;  /* 0x0000003400040c82 */ /* 0x004fe20008000000 */
[----:B------:R-:W-:Y:S01]  /*1d70*/  @UP0 UMOV UR5, UR53 ;  /* 0x0000003500050c82 */ /* 0x000fe20008000000 */
[----:B------:R-:W-:Y:S06]  /*1d80*/  BAR.SYNC.DEFER_BLOCKING 0x0 ;  /* 0x0000000000007b1d */ /* 0x000fec0000010000 */
[----:B------:R1:W-:Y:S01]  /*1d90*/  @UP1 UTMASTG.2D [UR8], [UR4] ;  /* 0x00000008040013b5 */ /* 0x0003e20008008000 */
[----:B------:R0:W-:Y:S01]  /*1da0*/  UTMACMDFLUSH ;  /* 0x00000000000079b7 */ /* 0x0001e20000000000 */
[----:B------:R-:W-:-:S04]  /*1db0*/  DEPBAR.LE SB0, 0x0 ;  /* 0x000080000000791a */ /* 0x000fc80000000000 */
[----:B------:R-:W-:Y:S06]  /*1dc0*/  BAR.SYNC.DEFER_BLOCKING 0x0 ;  /* 0x0000000000007b1d */ /* 0x000fec0000010000 */
[----:B-1----:R-:W-:Y:S05]  /*1dd0*/  EXIT ;  /* 0x000000000000794d */ /* 0x002fea0003800000 */
.L_x_48:
[----:B------:R-:W1:Y:S02]  /*1de0*/  SYNCS.PHASECHK.TRANS64.TRYWAIT P0, [UR8+0x8000], R2 ;  /* 0x00800002ff0075a7 */ /* 0x000e640008000148 */
[----:B-1----:R-:W-:Y:S05]  /*1df0*/  @!P0 BRA `(.L_x_48) ;  /* 0xfffffffc00f88947 */ /* 0x002fea000383ffff */
[----:B------:R-:W-:Y:S05]  /*1e00*/  BRA `(.L_x_50) ;  /* 0xfffffff800507947 */ /* 0x000fea000383ffff */
.L_x_51:
[----:B------:R-:W-:-:S00]  /*1e10*/  BRA `(.L_x_51) ;  /* 0xfffffffc00fc7947 */ /* 0x000fc0000383ffff */
[----:B------:R-:W-:-:S00]  /*1e20*/  NOP ;  /* 0x0000000000007918 */ /* 0x000fc00000000000 */
        /* <DEDUP_REMOVED lines=13> */
.L_x_52:


//--------------------- .nv.shared.gluon_wgmma    --------------------------
	.section	.nv.shared.gluon_wgmma,"aw",@nobits
	.sectionflags	@""
	.align	16
	.zero		1024


//--------------------- .nv.shared.reserved.0     --------------------------
	.section	.nv.shared.reserved.0,"aw",@nobits
	.weak		__nv_reservedSMEM_offset_0_alias
	.size		__nv_reservedSMEM_offset_0_alias, 0, 0
	.other		__nv_reservedSMEM_offset_0_alias,@"STO_CUDA_RESERVED_SHARED STV_DEFAULT"
__nv_reservedSMEM_offset_0_alias:
	.zero		0


//--------------------- .nv.constant0.gluon_wgmma --------------------------
	.section	.nv.constant0.gluon_wgmma,"a",@progbits
	.sectionflags	@""
	.align	4
.nv.constant0.gluon_wgmma:
	.zero		608


//--------------------- SYMBOLS --------------------------

	.type		.nv.reservedSmem.offset0,@object
	.size		.nv.reservedSmem.offset0,0x4
